//
// Generated by NVIDIA NVVM Compiler
//
// Compiler Build ID: CL-36424714
// Cuda compilation tools, release 13.0, V13.0.88
// Based on NVVM 20.0.0
//

.version 9.0
.target sm_100
.address_size 64

	// .globl	_Z12lower_kernelIfEviiiPKT_S2_PS0_

.visible .entry _Z12lower_kernelIfEviiiPKT_S2_PS0_(
	.param .u32 _Z12lower_kernelIfEviiiPKT_S2_PS0__param_0,
	.param .u32 _Z12lower_kernelIfEviiiPKT_S2_PS0__param_1,
	.param .u32 _Z12lower_kernelIfEviiiPKT_S2_PS0__param_2,
	.param .u64 .ptr .align 1 _Z12lower_kernelIfEviiiPKT_S2_PS0__param_3,
	.param .u64 .ptr .align 1 _Z12lower_kernelIfEviiiPKT_S2_PS0__param_4,
	.param .u64 .ptr .align 1 _Z12lower_kernelIfEviiiPKT_S2_PS0__param_5
)
{
	.reg .pred 	%p<15>;
	.reg .b32 	%r<54>;
	.reg .b32 	%f<116>;
	.reg .b64 	%rd<25>;

	ld.param.u32 	%r27, [_Z12lower_kernelIfEviiiPKT_S2_PS0__param_0];
	ld.param.u32 	%r28, [_Z12lower_kernelIfEviiiPKT_S2_PS0__param_1];
	ld.param.u32 	%r29, [_Z12lower_kernelIfEviiiPKT_S2_PS0__param_2];
	ld.param.u64 	%rd7, [_Z12lower_kernelIfEviiiPKT_S2_PS0__param_3];
	ld.param.u64 	%rd8, [_Z12lower_kernelIfEviiiPKT_S2_PS0__param_4];
	ld.param.u64 	%rd6, [_Z12lower_kernelIfEviiiPKT_S2_PS0__param_5];
	cvta.to.global.u64 	%rd1, %rd8;
	cvta.to.global.u64 	%rd2, %rd7;
	mov.u32 	%r30, %ctaid.x;
	mov.u32 	%r31, %ntid.x;
	mov.u32 	%r32, %tid.x;
	mad.lo.s32 	%r1, %r30, %r31, %r32;
	setp.ge.s32 	%p1, %r1, %r29;
	@%p1 bra 	$L__BB0_19;
	mov.u32 	%r33, %ctaid.y;
	mov.u32 	%r34, %ntid.y;
	mov.u32 	%r35, %tid.y;
	mad.lo.s32 	%r2, %r33, %r34, %r35;
	setp.ge.s32 	%p2, %r2, %r28;
	@%p2 bra 	$L__BB0_19;
	mul.lo.s32 	%r3, %r29, %r2;
	setp.lt.s32 	%p3, %r27, 1;
	@%p3 bra 	$L__BB0_19;
	mul.lo.s32 	%r4, %r29, %r28;
	add.s32 	%r5, %r3, %r1;
	add.s32 	%r37, %r1, 1;
	and.b32  	%r6, %r37, 15;
	and.b32  	%r7, %r37, 7;
	add.s32 	%r8, %r7, -1;
	and.b32  	%r9, %r37, -16;
	and.b32  	%r10, %r37, 3;
	neg.s32 	%r11, %r9;
	cvta.to.global.u64 	%rd3, %rd6;
	mov.b32 	%r47, 0;
$L__BB0_4:
	setp.lt.s32 	%p4, %r1, 0;
	mul.lo.s32 	%r13, %r4, %r47;
	add.s32 	%r14, %r13, %r3;
	mov.f32 	%f115, 0f00000000;
	@%p4 bra 	$L__BB0_18;
	setp.lt.u32 	%p5, %r1, 15;
	mov.f32 	%f115, 0f00000000;
	mov.b32 	%r52, 0;
	@%p5 bra 	$L__BB0_8;
	mov.f32 	%f115, 0f00000000;
	mov.u32 	%r48, %r14;
	mov.u32 	%r49, %r5;
	mov.u32 	%r50, %r11;
$L__BB0_7:
	.pragma "nounroll";
	mul.wide.s32 	%rd9, %r49, 4;
	add.s64 	%rd10, %rd2, %rd9;
	ld.global.f32 	%f19, [%rd10];
	mul.wide.s32 	%rd11, %r48, 4;
	add.s64 	%rd12, %rd1, %rd11;
	ld.global.f32 	%f20, [%rd12];
	fma.rn.f32 	%f21, %f19, %f20, %f115;
	ld.global.f32 	%f22, [%rd10+-4];
	ld.global.f32 	%f23, [%rd12+4];
	fma.rn.f32 	%f24, %f22, %f23, %f21;
	ld.global.f32 	%f25, [%rd10+-8];
	ld.global.f32 	%f26, [%rd12+8];
	fma.rn.f32 	%f27, %f25, %f26, %f24;
	ld.global.f32 	%f28, [%rd10+-12];
	ld.global.f32 	%f29, [%rd12+12];
	fma.rn.f32 	%f30, %f28, %f29, %f27;
	ld.global.f32 	%f31, [%rd10+-16];
	ld.global.f32 	%f32, [%rd12+16];
	fma.rn.f32 	%f33, %f31, %f32, %f30;
	ld.global.f32 	%f34, [%rd10+-20];
	ld.global.f32 	%f35, [%rd12+20];
	fma.rn.f32 	%f36, %f34, %f35, %f33;
	ld.global.f32 	%f37, [%rd10+-24];
	ld.global.f32 	%f38, [%rd12+24];
	fma.rn.f32 	%f39, %f37, %f38, %f36;
	ld.global.f32 	%f40, [%rd10+-28];
	ld.global.f32 	%f41, [%rd12+28];
	fma.rn.f32 	%f42, %f40, %f41, %f39;
	ld.global.f32 	%f43, [%rd10+-32];
	ld.global.f32 	%f44, [%rd12+32];
	fma.rn.f32 	%f45, %f43, %f44, %f42;
	ld.global.f32 	%f46, [%rd10+-36];
	ld.global.f32 	%f47, [%rd12+36];
	fma.rn.f32 	%f48, %f46, %f47, %f45;
	ld.global.f32 	%f49, [%rd10+-40];
	ld.global.f32 	%f50, [%rd12+40];
	fma.rn.f32 	%f51, %f49, %f50, %f48;
	ld.global.f32 	%f52, [%rd10+-44];
	ld.global.f32 	%f53, [%rd12+44];
	fma.rn.f32 	%f54, %f52, %f53, %f51;
	ld.global.f32 	%f55, [%rd10+-48];
	ld.global.f32 	%f56, [%rd12+48];
	fma.rn.f32 	%f57, %f55, %f56, %f54;
	ld.global.f32 	%f58, [%rd10+-52];
	ld.global.f32 	%f59, [%rd12+52];
	fma.rn.f32 	%f60, %f58, %f59, %f57;
	ld.global.f32 	%f61, [%rd10+-56];
	ld.global.f32 	%f62, [%rd12+56];
	fma.rn.f32 	%f63, %f61, %f62, %f60;
	ld.global.f32 	%f64, [%rd10+-60];
	ld.global.f32 	%f65, [%rd12+60];
	fma.rn.f32 	%f115, %f64, %f65, %f63;
	add.s32 	%r50, %r50, 16;
	add.s32 	%r49, %r49, -16;
	add.s32 	%r48, %r48, 16;
	setp.ne.s32 	%p6, %r50, 0;
	mov.u32 	%r52, %r9;
	@%p6 bra 	$L__BB0_7;
$L__BB0_8:
	setp.eq.s32 	%p7, %r6, 0;
	@%p7 bra 	$L__BB0_18;
	add.s32 	%r39, %r6, -1;
	setp.lt.u32 	%p8, %r39, 7;
	@%p8 bra 	$L__BB0_11;
	sub.s32 	%r40, %r5, %r52;
	mul.wide.s32 	%rd13, %r40, 4;
	add.s64 	%rd14, %rd2, %rd13;
	ld.global.f32 	%f67, [%rd14];
	add.s32 	%r41, %r52, %r14;
	mul.wide.s32 	%rd15, %r41, 4;
	add.s64 	%rd16, %rd1, %rd15;
	ld.global.f32 	%f68, [%rd16];
	fma.rn.f32 	%f69, %f67, %f68, %f115;
	ld.global.f32 	%f70, [%rd14+-4];
	ld.global.f32 	%f71, [%rd16+4];
	fma.rn.f32 	%f72, %f70, %f71, %f69;
	ld.global.f32 	%f73, [%rd14+-8];
	ld.global.f32 	%f74, [%rd16+8];
	fma.rn.f32 	%f75, %f73, %f74, %f72;
	ld.global.f32 	%f76, [%rd14+-12];
	ld.global.f32 	%f77, [%rd16+12];
	fma.rn.f32 	%f78, %f76, %f77, %f75;
	ld.global.f32 	%f79, [%rd14+-16];
	ld.global.f32 	%f80, [%rd16+16];
	fma.rn.f32 	%f81, %f79, %f80, %f78;
	ld.global.f32 	%f82, [%rd14+-20];
	ld.global.f32 	%f83, [%rd16+20];
	fma.rn.f32 	%f84, %f82, %f83, %f81;
	ld.global.f32 	%f85, [%rd14+-24];
	ld.global.f32 	%f86, [%rd16+24];
	fma.rn.f32 	%f87, %f85, %f86, %f84;
	ld.global.f32 	%f88, [%rd14+-28];
	ld.global.f32 	%f89, [%rd16+28];
	fma.rn.f32 	%f115, %f88, %f89, %f87;
	add.s32 	%r52, %r52, 8;
$L__BB0_11:
	setp.eq.s32 	%p9, %r7, 0;
	@%p9 bra 	$L__BB0_18;
	setp.lt.u32 	%p10, %r8, 3;
	@%p10 bra 	$L__BB0_14;
	sub.s32 	%r42, %r5, %r52;
	mul.wide.s32 	%rd17, %r42, 4;
	add.s64 	%rd18, %rd2, %rd17;
	ld.global.f32 	%f91, [%rd18];
	add.s32 	%r43, %r52, %r14;
	mul.wide.s32 	%rd19, %r43, 4;
	add.s64 	%rd20, %rd1, %rd19;
	ld.global.f32 	%f92, [%rd20];
	fma.rn.f32 	%f93, %f91, %f92, %f115;
	ld.global.f32 	%f94, [%rd18+-4];
	ld.global.f32 	%f95, [%rd20+4];
	fma.rn.f32 	%f96, %f94, %f95, %f93;
	ld.global.f32 	%f97, [%rd18+-8];
	ld.global.f32 	%f98, [%rd20+8];
	fma.rn.f32 	%f99, %f97, %f98, %f96;
	ld.global.f32 	%f100, [%rd18+-12];
	ld.global.f32 	%f101, [%rd20+12];
	fma.rn.f32 	%f115, %f100, %f101, %f99;
	add.s32 	%r52, %r52, 4;
$L__BB0_14:
	setp.eq.s32 	%p11, %r10, 0;
	@%p11 bra 	$L__BB0_18;
	setp.eq.s32 	%p12, %r10, 1;
	sub.s32 	%r44, %r5, %r52;
	mul.wide.s32 	%rd21, %r44, 4;
	add.s64 	%rd4, %rd2, %rd21;
	ld.global.f32 	%f102, [%rd4];
	add.s32 	%r45, %r52, %r14;
	mul.wide.s32 	%rd22, %r45, 4;
	add.s64 	%rd5, %rd1, %rd22;
	ld.global.f32 	%f103, [%rd5];
	fma.rn.f32 	%f115, %f102, %f103, %f115;
	@%p12 bra 	$L__BB0_18;
	setp.eq.s32 	%p13, %r10, 2;
	ld.global.f32 	%f104, [%rd4+-4];
	ld.global.f32 	%f105, [%rd5+4];
	fma.rn.f32 	%f115, %f104, %f105, %f115;
	@%p13 bra 	$L__BB0_18;
	ld.global.f32 	%f106, [%rd4+-8];
	ld.global.f32 	%f107, [%rd5+8];
	fma.rn.f32 	%f115, %f106, %f107, %f115;
$L__BB0_18:
	add.s32 	%r46, %r5, %r13;
	mul.wide.s32 	%rd23, %r46, 4;
	add.s64 	%rd24, %rd3, %rd23;
	st.global.f32 	[%rd24], %f115;
	add.s32 	%r47, %r47, 1;
	setp.ne.s32 	%p14, %r47, %r27;
	@%p14 bra 	$L__BB0_4;
$L__BB0_19:
	ret;

}
	// .globl	_Z15backward_kernelIfEviiiPKT_S2_S2_PS0_S3_
.visible .entry _Z15backward_kernelIfEviiiPKT_S2_S2_PS0_S3_(
	.param .u32 _Z15backward_kernelIfEviiiPKT_S2_S2_PS0_S3__param_0,
	.param .u32 _Z15backward_kernelIfEviiiPKT_S2_S2_PS0_S3__param_1,
	.param .u32 _Z15backward_kernelIfEviiiPKT_S2_S2_PS0_S3__param_2,
	.param .u64 .ptr .align 1 _Z15backward_kernelIfEviiiPKT_S2_S2_PS0_S3__param_3,
	.param .u64 .ptr .align 1 _Z15backward_kernelIfEviiiPKT_S2_S2_PS0_S3__param_4,
	.param .u64 .ptr .align 1 _Z15backward_kernelIfEviiiPKT_S2_S2_PS0_S3__param_5,
	.param .u64 .ptr .align 1 _Z15backward_kernelIfEviiiPKT_S2_S2_PS0_S3__param_6,
	.param .u64 .ptr .align 1 _Z15backward_kernelIfEviiiPKT_S2_S2_PS0_S3__param_7
)
{
	.reg .pred 	%p<14>;
	.reg .b32 	%r<62>;
	.reg .b32 	%f<114>;
	.reg .b64 	%rd<41>;

	ld.param.u32 	%r29, [_Z15backward_kernelIfEviiiPKT_S2_S2_PS0_S3__param_0];
	ld.param.u32 	%r30, [_Z15backward_kernelIfEviiiPKT_S2_S2_PS0_S3__param_1];
	ld.param.u32 	%r31, [_Z15backward_kernelIfEviiiPKT_S2_S2_PS0_S3__param_2];
	ld.param.u64 	%rd11, [_Z15backward_kernelIfEviiiPKT_S2_S2_PS0_S3__param_3];
	ld.param.u64 	%rd12, [_Z15backward_kernelIfEviiiPKT_S2_S2_PS0_S3__param_4];
	ld.param.u64 	%rd13, [_Z15backward_kernelIfEviiiPKT_S2_S2_PS0_S3__param_5];
	ld.param.u64 	%rd9, [_Z15backward_kernelIfEviiiPKT_S2_S2_PS0_S3__param_6];
	ld.param.u64 	%rd10, [_Z15backward_kernelIfEviiiPKT_S2_S2_PS0_S3__param_7];
	cvta.to.global.u64 	%rd1, %rd12;
	cvta.to.global.u64 	%rd2, %rd13;
	cvta.to.global.u64 	%rd3, %rd11;
	mov.u32 	%r32, %ctaid.x;
	mov.u32 	%r33, %ntid.x;
	mov.u32 	%r34, %tid.x;
	mad.lo.s32 	%r1, %r32, %r33, %r34;
	setp.ge.s32 	%p1, %r1, %r31;
	@%p1 bra 	$L__BB1_17;
	mov.u32 	%r35, %ctaid.y;
	mov.u32 	%r36, %ntid.y;
	mov.u32 	%r37, %tid.y;
	mad.lo.s32 	%r2, %r35, %r36, %r37;
	setp.ge.s32 	%p2, %r2, %r30;
	@%p2 bra 	$L__BB1_17;
	mul.lo.s32 	%r3, %r31, %r2;
	setp.lt.s32 	%p3, %r29, 1;
	@%p3 bra 	$L__BB1_17;
	mul.lo.s32 	%r4, %r31, %r30;
	sub.s32 	%r5, %r31, %r1;
	and.b32  	%r6, %r5, 7;
	sub.s32 	%r7, %r1, %r31;
	and.b32  	%r8, %r5, 2147483640;
	neg.s32 	%r9, %r8;
	add.s64 	%rd4, %rd3, 16;
	add.s64 	%rd5, %rd1, 16;
	add.s64 	%rd6, %rd2, 16;
	cvta.to.global.u64 	%rd7, %rd10;
	cvta.to.global.u64 	%rd8, %rd9;
	mov.b32 	%r54, 0;
$L__BB1_4:
	setp.lt.s32 	%p4, %r5, 1;
	mul.lo.s32 	%r11, %r4, %r54;
	add.s32 	%r12, %r11, %r3;
	mov.f32 	%f112, 0f00000000;
	mov.f32 	%f113, %f112;
	@%p4 bra 	$L__BB1_16;
	setp.gt.u32 	%p5, %r7, -8;
	add.s32 	%r13, %r12, %r1;
	mov.f32 	%f113, 0f00000000;
	mov.b32 	%r60, 0;
	mov.f32 	%f112, %f113;
	@%p5 bra 	$L__BB1_8;
	mad.lo.s32 	%r40, %r30, %r54, %r2;
	mul.lo.s32 	%r56, %r31, %r40;
	mov.f32 	%f113, 0f00000000;
	mov.u32 	%r55, %r13;
	mov.u32 	%r57, %r3;
	mov.u32 	%r58, %r9;
$L__BB1_7:
	.pragma "nounroll";
	mul.wide.s32 	%rd14, %r57, 4;
	add.s64 	%rd15, %rd4, %rd14;
	mul.wide.s32 	%rd16, %r56, 4;
	add.s64 	%rd17, %rd5, %rd16;
	mul.wide.s32 	%rd18, %r55, 4;
	add.s64 	%rd19, %rd6, %rd18;
	ld.global.f32 	%f29, [%rd15+-16];
	ld.global.f32 	%f30, [%rd19+-16];
	fma.rn.f32 	%f31, %f29, %f30, %f112;
	ld.global.f32 	%f32, [%rd17+-16];
	fma.rn.f32 	%f33, %f32, %f30, %f113;
	ld.global.f32 	%f34, [%rd15+-12];
	ld.global.f32 	%f35, [%rd19+-12];
	fma.rn.f32 	%f36, %f34, %f35, %f31;
	ld.global.f32 	%f37, [%rd17+-12];
	fma.rn.f32 	%f38, %f37, %f35, %f33;
	ld.global.f32 	%f39, [%rd15+-8];
	ld.global.f32 	%f40, [%rd19+-8];
	fma.rn.f32 	%f41, %f39, %f40, %f36;
	ld.global.f32 	%f42, [%rd17+-8];
	fma.rn.f32 	%f43, %f42, %f40, %f38;
	ld.global.f32 	%f44, [%rd15+-4];
	ld.global.f32 	%f45, [%rd19+-4];
	fma.rn.f32 	%f46, %f44, %f45, %f41;
	ld.global.f32 	%f47, [%rd17+-4];
	fma.rn.f32 	%f48, %f47, %f45, %f43;
	ld.global.f32 	%f49, [%rd15];
	ld.global.f32 	%f50, [%rd19];
	fma.rn.f32 	%f51, %f49, %f50, %f46;
	ld.global.f32 	%f52, [%rd17];
	fma.rn.f32 	%f53, %f52, %f50, %f48;
	ld.global.f32 	%f54, [%rd15+4];
	ld.global.f32 	%f55, [%rd19+4];
	fma.rn.f32 	%f56, %f54, %f55, %f51;
	ld.global.f32 	%f57, [%rd17+4];
	fma.rn.f32 	%f58, %f57, %f55, %f53;
	ld.global.f32 	%f59, [%rd15+8];
	ld.global.f32 	%f60, [%rd19+8];
	fma.rn.f32 	%f61, %f59, %f60, %f56;
	ld.global.f32 	%f62, [%rd17+8];
	fma.rn.f32 	%f63, %f62, %f60, %f58;
	ld.global.f32 	%f64, [%rd15+12];
	ld.global.f32 	%f65, [%rd19+12];
	fma.rn.f32 	%f112, %f64, %f65, %f61;
	ld.global.f32 	%f66, [%rd17+12];
	fma.rn.f32 	%f113, %f66, %f65, %f63;
	add.s32 	%r58, %r58, 8;
	add.s32 	%r57, %r57, 8;
	add.s32 	%r56, %r56, 8;
	add.s32 	%r55, %r55, 8;
	setp.ne.s32 	%p6, %r58, 0;
	mov.u32 	%r60, %r8;
	@%p6 bra 	$L__BB1_7;
$L__BB1_8:
	setp.eq.s32 	%p7, %r6, 0;
	@%p7 bra 	$L__BB1_16;
	add.s32 	%r41, %r6, -1;
	setp.lt.u32 	%p8, %r41, 3;
	@%p8 bra 	$L__BB1_11;
	add.s32 	%r42, %r60, %r3;
	mul.wide.s32 	%rd20, %r42, 4;
	add.s64 	%rd21, %rd3, %rd20;
	ld.global.f32 	%f68, [%rd21];
	add.s32 	%r43, %r13, %r60;
	mul.wide.s32 	%rd22, %r43, 4;
	add.s64 	%rd23, %rd2, %rd22;
	ld.global.f32 	%f69, [%rd23];
	fma.rn.f32 	%f70, %f68, %f69, %f112;
	add.s32 	%r44, %r42, %r11;
	mul.wide.s32 	%rd24, %r44, 4;
	add.s64 	%rd25, %rd1, %rd24;
	ld.global.f32 	%f71, [%rd25];
	fma.rn.f32 	%f72, %f71, %f69, %f113;
	ld.global.f32 	%f73, [%rd21+4];
	ld.global.f32 	%f74, [%rd23+4];
	fma.rn.f32 	%f75, %f73, %f74, %f70;
	ld.global.f32 	%f76, [%rd25+4];
	fma.rn.f32 	%f77, %f76, %f74, %f72;
	ld.global.f32 	%f78, [%rd21+8];
	ld.global.f32 	%f79, [%rd23+8];
	fma.rn.f32 	%f80, %f78, %f79, %f75;
	ld.global.f32 	%f81, [%rd25+8];
	fma.rn.f32 	%f82, %f81, %f79, %f77;
	ld.global.f32 	%f83, [%rd21+12];
	ld.global.f32 	%f84, [%rd23+12];
	fma.rn.f32 	%f112, %f83, %f84, %f80;
	ld.global.f32 	%f85, [%rd25+12];
	fma.rn.f32 	%f113, %f85, %f84, %f82;
	add.s32 	%r60, %r60, 4;
$L__BB1_11:
	and.b32  	%r45, %r5, 3;
	setp.eq.s32 	%p9, %r45, 0;
	@%p9 bra 	$L__BB1_16;
	setp.eq.s32 	%p10, %r45, 1;
	@%p10 bra 	$L__BB1_14;
	add.s32 	%r46, %r60, %r3;
	mul.wide.s32 	%rd26, %r46, 4;
	add.s64 	%rd27, %rd3, %rd26;
	ld.global.f32 	%f87, [%rd27];
	add.s32 	%r47, %r13, %r60;
	mul.wide.s32 	%rd28, %r47, 4;
	add.s64 	%rd29, %rd2, %rd28;
	ld.global.f32 	%f88, [%rd29];
	fma.rn.f32 	%f89, %f87, %f88, %f112;
	add.s32 	%r48, %r46, %r11;
	mul.wide.s32 	%rd30, %r48, 4;
	add.s64 	%rd31, %rd1, %rd30;
	ld.global.f32 	%f90, [%rd31];
	fma.rn.f32 	%f91, %f90, %f88, %f113;
	ld.global.f32 	%f92, [%rd27+4];
	ld.global.f32 	%f93, [%rd29+4];
	fma.rn.f32 	%f112, %f92, %f93, %f89;
	ld.global.f32 	%f94, [%rd31+4];
	fma.rn.f32 	%f113, %f94, %f93, %f91;
	add.s32 	%r60, %r60, 2;
$L__BB1_14:
	and.b32  	%r49, %r5, 1;
	setp.eq.b32 	%p11, %r49, 1;
	not.pred 	%p12, %p11;
	@%p12 bra 	$L__BB1_16;
	add.s32 	%r50, %r60, %r3;
	mul.wide.s32 	%rd32, %r50, 4;
	add.s64 	%rd33, %rd3, %rd32;
	ld.global.f32 	%f95, [%rd33];
	add.s32 	%r51, %r13, %r60;
	mul.wide.s32 	%rd34, %r51, 4;
	add.s64 	%rd35, %rd2, %rd34;
	ld.global.f32 	%f96, [%rd35];
	fma.rn.f32 	%f112, %f95, %f96, %f112;
	add.s32 	%r52, %r50, %r11;
	mul.wide.s32 	%rd36, %r52, 4;
	add.s64 	%rd37, %rd1, %rd36;
	ld.global.f32 	%f97, [%rd37];
	fma.rn.f32 	%f113, %f97, %f96, %f113;
$L__BB1_16:
	add.s32 	%r53, %r12, %r1;
	mul.wide.s32 	%rd38, %r53, 4;
	add.s64 	%rd39, %rd7, %rd38;
	st.global.f32 	[%rd39], %f112;
	add.s64 	%rd40, %rd8, %rd38;
	st.global.f32 	[%rd40], %f113;
	add.s32 	%r54, %r54, 1;
	setp.ne.s32 	%p13, %r54, %r29;
	@%p13 bra 	$L__BB1_4;
$L__BB1_17:
	ret;

}


// ===== COMPILED SASS (sm_100) =====

	.target	sm_100

	.elftype	@"ET_EXEC"


//--------------------- .note.nv.tkinfo           --------------------------
	.section	.note.nv.tkinfo,"",@"SHT_NOTE"
	.sectionflags	@"SHF_NOTE_NV_TKINFO"
	.tkinfo
        /*0018*/ 	.word	0x00000002
        /*0030*/ 	.string	""
        /*0030*/ 	.string	"ptxas"
        /*0030*/ 	.string	"Cuda compilation tools, release 13.0, V13.0.88"
        /*0030*/ 	.string	"Build cuda_13.0.r13.0/compiler.36424714_0"
        /*0030*/ 	.string	"-arch sm_100 -m 64 "



//--------------------- .note.nv.cuinfo           --------------------------
	.section	.note.nv.cuinfo,"",@"SHT_NOTE"
	.sectionflags	@"SHF_NOTE_NV_CUINFO"
        /*0018*/ 	.short	0x0002
        /*001a*/ 	.short	0x0064
        /*001c*/ 	.short	0x0082
	.zero		2


//--------------------- .nv.info                  --------------------------
	.section	.nv.info,"",@"SHT_CUDA_INFO"
	.align	4


	//----- nvinfo : EIATTR_REGCOUNT
	.align		4
        /*0000*/ 	.byte	0x04, 0x2f
        /*0002*/ 	.short	(.L_1 - .L_0)
	.align		4
.L_0:
        /*0004*/ 	.word	index@(_Z12lower_kernelIfEviiiPKT_S2_PS0_)
        /*0008*/ 	.word	0x00000020


	//----- nvinfo : EIATTR_FRAME_SIZE
	.align		4
.L_1:
        /*000c*/ 	.byte	0x04, 0x11
        /*000e*/ 	.short	(.L_3 - .L_2)
	.align		4
.L_2:
        /*0010*/ 	.word	index@(_Z12lower_kernelIfEviiiPKT_S2_PS0_)
        /*0014*/ 	.word	0x00000000


	//----- nvinfo : EIATTR_REGCOUNT
	.align		4
.L_3:
        /*0018*/ 	.byte	0x04, 0x2f
        /*001a*/ 	.short	(.L_5 - .L_4)
	.align		4
.L_4:
        /*001c*/ 	.word	index@(_Z15backward_kernelIfEviiiPKT_S2_S2_PS0_S3_)
        /*0020*/ 	.word	0x00000020


	//----- nvinfo : EIATTR_FRAME_SIZE
	.align		4
.L_5:
        /*0024*/ 	.byte	0x04, 0x11
        /*0026*/ 	.short	(.L_7 - .L_6)
	.align		4
.L_6:
        /*0028*/ 	.word	index@(_Z15backward_kernelIfEviiiPKT_S2_S2_PS0_S3_)
        /*002c*/ 	.word	0x00000000


	//----- nvinfo : EIATTR_MIN_STACK_SIZE
	.align		4
.L_7:
        /*0030*/ 	.byte	0x04, 0x12
        /*0032*/ 	.short	(.L_9 - .L_8)
	.align		4
.L_8:
        /*0034*/ 	.word	index@(_Z15backward_kernelIfEviiiPKT_S2_S2_PS0_S3_)
        /*0038*/ 	.word	0x00000000


	//----- nvinfo : EIATTR_MIN_STACK_SIZE
	.align		4
.L_9:
        /*003c*/ 	.byte	0x04, 0x12
        /*003e*/ 	.short	(.L_11 - .L_10)
	.align		4
.L_10:
        /*0040*/ 	.word	index@(_Z12lower_kernelIfEviiiPKT_S2_PS0_)
        /*0044*/ 	.word	0x00000000
.L_11:


//--------------------- .nv.compat                --------------------------
	.section	.nv.compat,"",@"SHT_CUDA_COMPAT_INFO"
	.align	4
        /*0000*/ 	.byte	0x02, 0x09, 0x00, 0x00, 0x02, 0x02, 0x01, 0x00, 0x02, 0x05, 0x05, 0x00, 0x03, 0x07, 0x01, 0x01
        /*0010*/ 	.byte	0x02, 0x03, 0x00, 0x00, 0x02, 0x06, 0x01, 0x00, 0x04, 0x0b, 0x08, 0x00, 0x09, 0x00, 0x00, 0x00
        /*0020*/ 	.byte	0x00, 0x00, 0x00, 0x00


//--------------------- .nv.info._Z15backward_kernelIfEviiiPKT_S2_S2_PS0_S3_ --------------------------
	.section	.nv.info._Z15backward_kernelIfEviiiPKT_S2_S2_PS0_S3_,"",@"SHT_CUDA_INFO"
	.sectionflags	@""
	.align	4


	//----- nvinfo : EIATTR_CUDA_API_VERSION
	.align		4
        /*0000*/ 	.byte	0x04, 0x37
        /*0002*/ 	.short	(.L_13 - .L_12)
.L_12:
        /*0004*/ 	.word	0x00000082


	//----- nvinfo : EIATTR_KPARAM_INFO
	.align		4
.L_13:
        /*0008*/ 	.byte	0x04, 0x17
        /*000a*/ 	.short	(.L_15 - .L_14)
.L_14:
        /*000c*/ 	.word	0x00000000
        /*0010*/ 	.short	0x0007
        /*0012*/ 	.short	0x0030
        /*0014*/ 	.byte	0x00, 0xf5, 0x21, 0x00


	//----- nvinfo : EIATTR_KPARAM_INFO
	.align		4
.L_15:
        /*0018*/ 	.byte	0x04, 0x17
        /*001a*/ 	.short	(.L_17 - .L_16)
.L_16:
        /*001c*/ 	.word	0x00000000
        /*0020*/ 	.short	0x0006
        /*0022*/ 	.short	0x0028
        /*0024*/ 	.byte	0x00, 0xf5, 0x21, 0x00


	//----- nvinfo : EIATTR_KPARAM_INFO
	.align		4
.L_17:
        /*0028*/ 	.byte	0x04, 0x17
        /*002a*/ 	.short	(.L_19 - .L_18)
.L_18:
        /*002c*/ 	.word	0x00000000
        /*0030*/ 	.short	0x0005
        /*0032*/ 	.short	0x0020
        /*0034*/ 	.byte	0x00, 0xf5, 0x21, 0x00


	//----- nvinfo : EIATTR_KPARAM_INFO
	.align		4
.L_19:
        /*0038*/ 	.byte	0x04, 0x17
        /*003a*/ 	.short	(.L_21 - .L_20)
.L_20:
        /*003c*/ 	.word	0x00000000
        /*0040*/ 	.short	0x0004
        /*0042*/ 	.short	0x0018
        /*0044*/ 	.byte	0x00, 0xf5, 0x21, 0x00


	//----- nvinfo : EIATTR_KPARAM_INFO
	.align		4
.L_21:
        /*0048*/ 	.byte	0x04, 0x17
        /*004a*/ 	.short	(.L_23 - .L_22)
.L_22:
        /*004c*/ 	.word	0x00000000
        /*0050*/ 	.short	0x0003
        /*0052*/ 	.short	0x0010
        /*0054*/ 	.byte	0x00, 0xf5, 0x21, 0x00


	//----- nvinfo : EIATTR_KPARAM_INFO
	.align		4
.L_23:
        /*0058*/ 	.byte	0x04, 0x17
        /*005a*/ 	.short	(.L_25 - .L_24)
.L_24:
        /*005c*/ 	.word	0x00000000
        /*0060*/ 	.short	0x0002
        /*0062*/ 	.short	0x0008
        /*0064*/ 	.byte	0x00, 0xf0, 0x11, 0x00


	//----- nvinfo : EIATTR_KPARAM_INFO
	.align		4
.L_25:
        /*0068*/ 	.byte	0x04, 0x17
        /*006a*/ 	.short	(.L_27 - .L_26)
.L_26:
        /*006c*/ 	.word	0x00000000
        /*0070*/ 	.short	0x0001
        /*0072*/ 	.short	0x0004
        /*0074*/ 	.byte	0x00, 0xf0, 0x11, 0x00


	//----- nvinfo : EIATTR_KPARAM_INFO
	.align		4
.L_27:
        /*0078*/ 	.byte	0x04, 0x17
        /*007a*/ 	.short	(.L_29 - .L_28)
.L_28:
        /*007c*/ 	.word	0x00000000
        /*0080*/ 	.short	0x0000
        /*0082*/ 	.short	0x0000
        /*0084*/ 	.byte	0x00, 0xf0, 0x11, 0x00


	//----- nvinfo : EIATTR_SPARSE_MMA_MASK
	.align		4
.L_29:
        /*0088*/ 	.byte	0x03, 0x50
        /*008a*/ 	.short	0x0000


	//----- nvinfo : EIATTR_MAXREG_COUNT
	.align		4
        /*008c*/ 	.byte	0x03, 0x1b
        /*008e*/ 	.short	0x00ff


	//----- nvinfo : EIATTR_MERCURY_ISA_VERSION
	.align		4
        /*0090*/ 	.byte	0x03, 0x5f
        /*0092*/ 	.short	0x0101


	//----- nvinfo : EIATTR_VRC_CTA_INIT_COUNT
	.align		4
        /*0094*/ 	.byte	0x02, 0x4a
	.zero		1
	.zero		1


	//----- nvinfo : EIATTR_EXIT_INSTR_OFFSETS
	.align		4
        /*0098*/ 	.byte	0x04, 0x1c
        /*009a*/ 	.short	(.L_31 - .L_30)


	//   ....[0]....
.L_30:
        /*009c*/ 	.word	0x00000070


	//   ....[1]....
        /*00a0*/ 	.word	0x000000e0


	//   ....[2]....
        /*00a4*/ 	.word	0x00000110


	//   ....[3]....
        /*00a8*/ 	.word	0x00000cd0


	//----- nvinfo : EIATTR_CRS_STACK_SIZE
	.align		4
.L_31:
        /*00ac*/ 	.byte	0x04, 0x1e
        /*00ae*/ 	.short	(.L_33 - .L_32)
.L_32:
        /*00b0*/ 	.word	0x00000000


	//----- nvinfo : EIATTR_CBANK_PARAM_SIZE
	.align		4
.L_33:
        /*00b4*/ 	.byte	0x03, 0x19
        /*00b6*/ 	.short	0x0038


	//----- nvinfo : EIATTR_PARAM_CBANK
	.align		4
        /*00b8*/ 	.byte	0x04, 0x0a
        /*00ba*/ 	.short	(.L_35 - .L_34)
	.align		4
.L_34:
        /*00bc*/ 	.word	index@(.nv.constant0._Z15backward_kernelIfEviiiPKT_S2_S2_PS0_S3_)
        /*00c0*/ 	.short	0x0380
        /*00c2*/ 	.short	0x0038


	//----- nvinfo : EIATTR_SW_WAR
	.align		4
.L_35:
        /*00c4*/ 	.byte	0x04, 0x36
        /*00c6*/ 	.short	(.L_37 - .L_36)
.L_36:
        /*00c8*/ 	.word	0x00000008
.L_37:


//--------------------- .nv.info._Z12lower_kernelIfEviiiPKT_S2_PS0_ --------------------------
	.section	.nv.info._Z12lower_kernelIfEviiiPKT_S2_PS0_,"",@"SHT_CUDA_INFO"
	.sectionflags	@""
	.align	4


	//----- nvinfo : EIATTR_CUDA_API_VERSION
	.align		4
        /*0000*/ 	.byte	0x04, 0x37
        /*0002*/ 	.short	(.L_39 - .L_38)
.L_38:
        /*0004*/ 	.word	0x00000082


	//----- nvinfo : EIATTR_KPARAM_INFO
	.align		4
.L_39:
        /*0008*/ 	.byte	0x04, 0x17
        /*000a*/ 	.short	(.L_41 - .L_40)
.L_40:
        /*000c*/ 	.word	0x00000000
        /*0010*/ 	.short	0x0005
        /*0012*/ 	.short	0x0020
        /*0014*/ 	.byte	0x00, 0xf5, 0x21, 0x00


	//----- nvinfo : EIATTR_KPARAM_INFO
	.align		4
.L_41:
        /*0018*/ 	.byte	0x04, 0x17
        /*001a*/ 	.short	(.L_43 - .L_42)
.L_42:
        /*001c*/ 	.word	0x00000000
        /*0020*/ 	.short	0x0004
        /*0022*/ 	.short	0x0018
        /*0024*/ 	.byte	0x00, 0xf5, 0x21, 0x00


	//----- nvinfo : EIATTR_KPARAM_INFO
	.align		4
.L_43:
        /*0028*/ 	.byte	0x04, 0x17
        /*002a*/ 	.short	(.L_45 - .L_44)
.L_44:
        /*002c*/ 	.word	0x00000000
        /*0030*/ 	.short	0x0003
        /*0032*/ 	.short	0x0010
        /*0034*/ 	.byte	0x00, 0xf5, 0x21, 0x00


	//----- nvinfo : EIATTR_KPARAM_INFO
	.align		4
.L_45:
        /*0038*/ 	.byte	0x04, 0x17
        /*003a*/ 	.short	(.L_47 - .L_46)
.L_46:
        /*003c*/ 	.word	0x00000000
        /*0040*/ 	.short	0x0002
        /*0042*/ 	.short	0x0008
        /*0044*/ 	.byte	0x00, 0xf0, 0x11, 0x00


	//----- nvinfo : EIATTR_KPARAM_INFO
	.align		4
.L_47:
        /*0048*/ 	.byte	0x04, 0x17
        /*004a*/ 	.short	(.L_49 - .L_48)
.L_48:
        /*004c*/ 	.word	0x00000000
        /*0050*/ 	.short	0x0001
        /*0052*/ 	.short	0x0004
        /*0054*/ 	.byte	0x00, 0xf0, 0x11, 0x00


	//----- nvinfo : EIATTR_KPARAM_INFO
	.align		4
.L_49:
        /*0058*/ 	.byte	0x04, 0x17
        /*005a*/ 	.short	(.L_51 - .L_50)
.L_50:
        /*005c*/ 	.word	0x00000000
        /*0060*/ 	.short	0x0000
        /*0062*/ 	.short	0x0000
        /*0064*/ 	.byte	0x00, 0xf0, 0x11, 0x00


	//----- nvinfo : EIATTR_SPARSE_MMA_MASK
	.align		4
.L_51:
        /*0068*/ 	.byte	0x03, 0x50
        /*006a*/ 	.short	0x0000


	//----- nvinfo : EIATTR_MAXREG_COUNT
	.align		4
        /*006c*/ 	.byte	0x03, 0x1b
        /*006e*/ 	.short	0x00ff


	//----- nvinfo : EIATTR_MERCURY_ISA_VERSION
	.align		4
        /*0070*/ 	.byte	0x03, 0x5f
        /*0072*/ 	.short	0x0101


	//----- nvinfo : EIATTR_VRC_CTA_INIT_COUNT
	.align		4
        /*0074*/ 	.byte	0x02, 0x4a
	.zero		1
	.zero		1


	//----- nvinfo : EIATTR_EXIT_INSTR_OFFSETS
	.align		4
        /*0078*/ 	.byte	0x04, 0x1c
        /*007a*/ 	.short	(.L_53 - .L_52)


	//   ....[0]....
.L_52:
        /*007c*/ 	.word	0x00000070


	//   ....[1]....
        /*0080*/ 	.word	0x000000e0


	//   ....[2]....
        /*0084*/ 	.word	0x00000110


	//   ....[3]....
        /*0088*/ 	.word	0x00000c60


	//----- nvinfo : EIATTR_CRS_STACK_SIZE
	.align		4
.L_53:
        /*008c*/ 	.byte	0x04, 0x1e
        /*008e*/ 	.short	(.L_55 - .L_54)
.L_54:
        /*0090*/ 	.word	0x00000000


	//----- nvinfo : EIATTR_CBANK_PARAM_SIZE
	.align		4
.L_55:
        /*0094*/ 	.byte	0x03, 0x19
        /*0096*/ 	.short	0x0028


	//----- nvinfo : EIATTR_PARAM_CBANK
	.align		4
        /*0098*/ 	.byte	0x04, 0x0a
        /*009a*/ 	.short	(.L_57 - .L_56)
	.align		4
.L_56:
        /*009c*/ 	.word	index@(.nv.constant0._Z12lower_kernelIfEviiiPKT_S2_PS0_)
        /*00a0*/ 	.short	0x0380
        /*00a2*/ 	.short	0x0028


	//----- nvinfo : EIATTR_SW_WAR
	.align		4
.L_57:
        /*00a4*/ 	.byte	0x04, 0x36
        /*00a6*/ 	.short	(.L_59 - .L_58)
.L_58:
        /*00a8*/ 	.word	0x00000008
.L_59:


//--------------------- .nv.callgraph             --------------------------
	.section	.nv.callgraph,"",@"SHT_CUDA_CALLGRAPH"
	.align	4
	.sectionentsize	8
	.align		4
        /*0000*/ 	.word	0x00000000
	.align		4
        /*0004*/ 	.word	0xffffffff
	.align		4
        /*0008*/ 	.word	0x00000000
	.align		4
        /*000c*/ 	.word	0xfffffffe
	.align		4
        /*0010*/ 	.word	0x00000000
	.align		4
        /*0014*/ 	.word	0xfffffffd
	.align		4
        /*0018*/ 	.word	0x00000000
	.align		4
        /*001c*/ 	.word	0xfffffffc


//--------------------- .text._Z15backward_kernelIfEviiiPKT_S2_S2_PS0_S3_ --------------------------
	.section	.text._Z15backward_kernelIfEviiiPKT_S2_S2_PS0_S3_,"ax",@progbits
	.align	128
        .global         _Z15backward_kernelIfEviiiPKT_S2_S2_PS0_S3_
        .type           _Z15backward_kernelIfEviiiPKT_S2_S2_PS0_S3_,@function
        .size           _Z15backward_kernelIfEviiiPKT_S2_S2_PS0_S3_,(.L_x_22 - _Z15backward_kernelIfEviiiPKT_S2_S2_PS0_S3_)
        .other          _Z15backward_kernelIfEviiiPKT_S2_S2_PS0_S3_,@"STO_CUDA_ENTRY STV_DEFAULT"
_Z15backward_kernelIfEviiiPKT_S2_S2_PS0_S3_:
.text._Z15backward_kernelIfEviiiPKT_S2_S2_PS0_S3_:
[----:B------:R-:W-:Y:S01]  /*0000*/  LDC R1, c[0x0][0x37c] ;  /* 0x0000df00ff017b82 */ /* 0x000fe20000000800 */
[----:B------:R-:W0:Y:S07]  /*0010*/  S2R R3, SR_TID.X ;  /* 0x0000000000037919 */ /* 0x000e2e0000002100 */
[----:B------:R-:W0:Y:S01]  /*0020*/  S2UR UR4, SR_CTAID.X ;  /* 0x00000000000479c3 */ /* 0x000e220000002500 */
[----:B------:R-:W1:Y:S07]  /*0030*/  LDCU UR18, c[0x0][0x388] ;  /* 0x00007100ff1277ac */ /* 0x000e6e0008000800 */
[----:B------:R-:W0:Y:S02]  /*0040*/  LDC R0, c[0x0][0x360] ;  /* 0x0000d800ff007b82 */ /* 0x000e240000000800 */
[----:B0-----:R-:W-:-:S05]  /*0050*/  IMAD R0, R0, UR4, R3 ;  /* 0x0000000400007c24 */ /* 0x001fca000f8e0203 */
[----:B-1----:R-:W-:-:S13]  /*0060*/  ISETP.GE.AND P0, PT, R0, UR18, PT ;  /* 0x0000001200007c0c */ /* 0x002fda000bf06270 */
[----:B------:R-:W-:Y:S05]  /*0070*/  @P0 EXIT ;  /* 0x000000000000094d */ /* 0x000fea0003800000 */
[----:B------:R-:W0:Y:S01]  /*0080*/  S2R R3, SR_TID.Y ;  /* 0x0000000000037919 */ /* 0x000e220000002200 */
[----:B------:R-:W0:Y:S01]  /*0090*/  S2UR UR4, SR_CTAID.Y ;  /* 0x00000000000479c3 */ /* 0x000e220000002600 */
[----:B------:R-:W1:Y:S07]  /*00a0*/  LDCU UR19, c[0x0][0x384] ;  /* 0x00007080ff1377ac */ /* 0x000e6e0008000800 */
[----:B------:R-:W0:Y:S02]  /*00b0*/  LDC R2, c[0x0][0x364] ;  /* 0x0000d900ff027b82 */ /* 0x000e240000000800 */
[----:B0-----:R-:W-:-:S05]  /*00c0*/  IMAD R2, R2, UR4, R3 ;  /* 0x0000000402027c24 */ /* 0x001fca000f8e0203 */
[----:B-1----:R-:W-:-:S13]  /*00d0*/  ISETP.GE.AND P0, PT, R2, UR19, PT ;  /* 0x0000001302007c0c */ /* 0x002fda000bf06270 */
[----:B------:R-:W-:Y:S05]  /*00e0*/  @P0 EXIT ;  /* 0x000000000000094d */ /* 0x000fea0003800000 */
[----:B------:R-:W0:Y:S02]  /*00f0*/  LDC R3, c[0x0][0x380] ;  /* 0x0000e000ff037b82 */ /* 0x000e240000000800 */
[----:B0-----:R-:W-:-:S13]  /*0100*/  ISETP.GE.AND P0, PT, R3, 0x1, PT ;  /* 0x000000010300780c */ /* 0x001fda0003f06270 */
[----:B------:R-:W-:Y:S05]  /*0110*/  @!P0 EXIT ;  /* 0x000000000000894d */ /* 0x000fea0003800000 */
[----:B------:R-:W0:Y:S01]  /*0120*/  LDCU.64 UR10, c[0x0][0x3a0] ;  /* 0x00007400ff0a77ac */ /* 0x000e220008000a00 */
[C---:B------:R-:W-:Y:S02]  /*0130*/  IADD3 R3, PT, PT, R0.reuse, -UR18, RZ ;  /* 0x8000001200037c10 */ /* 0x040fe4000fffe0ff */
[----:B------:R-:W-:Y:S01]  /*0140*/  IADD3 R20, PT, PT, -R0, UR18, RZ ;  /* 0x0000001200147c10 */ /* 0x000fe2000fffe1ff */
[----:B------:R-:W1:Y:S01]  /*0150*/  LDCU.128 UR12, c[0x0][0x390] ;  /* 0x00007200ff0c77ac */ /* 0x000e620008000c00 */
[----:B------:R-:W-:Y:S01]  /*0160*/  ISETP.GT.U32.AND P0, PT, R3, -0x8, PT ;  /* 0xfffffff80300780c */ /* 0x000fe20003f04070 */
[----:B------:R-:W-:Y:S01]  /*0170*/  IMAD R3, R2, UR18, RZ ;  /* 0x0000001202037c24 */ /* 0x000fe2000f8e02ff */
[----:B------:R-:W2:Y:S01]  /*0180*/  LDCU.64 UR16, c[0x0][0x358] ;  /* 0x00006b00ff1077ac */ /* 0x000ea20008000a00 */
[----:B------:R-:W-:Y:S01]  /*0190*/  UMOV UR4, URZ ;  /* 0x000000ff00047c82 */ /* 0x000fe20008000000 */
[----:B0-----:R-:W-:Y:S02]  /*01a0*/  UIADD3 UR5, UP2, UPT, UR10, 0x10, URZ ;  /* 0x000000100a057890 */ /* 0x001fe4000ff5e0ff */
[----:B-1----:R-:W-:-:S02]  /*01b0*/  UIADD3 UR9, UP0, UPT, UR12, 0x10, URZ ;  /* 0x000000100c097890 */ /* 0x002fc4000ff1e0ff */
[----:B------:R-:W-:Y:S02]  /*01c0*/  UIADD3 UR7, UP1, UPT, UR14, 0x10, URZ ;  /* 0x000000100e077890 */ /* 0x000fe4000ff3e0ff */
[----:B------:R-:W-:Y:S02]  /*01d0*/  UIADD3.X UR6, UPT, UPT, URZ, UR11, URZ, UP2, !UPT ;  /* 0x0000000bff067290 */ /* 0x000fe400097fe4ff */
[----:B------:R-:W-:Y:S02]  /*01e0*/  UIADD3.X UR10, UPT, UPT, URZ, UR13, URZ, UP0, !UPT ;  /* 0x0000000dff0a7290 */ /* 0x000fe400087fe4ff */
[----:B------:R-:W-:Y:S02]  /*01f0*/  UIADD3.X UR8, UPT, UPT, URZ, UR15, URZ, UP1, !UPT ;  /* 0x0000000fff087290 */ /* 0x000fe40008ffe4ff */
[----:B--2---:R-:W-:-:S12]  /*0200*/  UIMAD UR11, UR18, UR19, URZ ;  /* 0x00000013120b72a4 */ /* 0x004fd8000f8e02ff */
.L_x_8:
[----:B------:R-:W-:Y:S01]  /*0210*/  ISETP.GE.AND P1, PT, R20, 0x1, PT ;  /* 0x000000011400780c */ /* 0x000fe20003f26270 */
[----:B------:R-:W-:Y:S01]  /*0220*/  UIMAD UR12, UR11, UR4, URZ ;  /* 0x000000040b0c72a4 */ /* 0x000fe2000f8e02ff */
[----:B------:R-:W-:Y:S01]  /*0230*/  BSSY.RECONVERGENT B0, `(.L_x_0) ;  /* 0x000009e000007945 */ /* 0x000fe20003800200 */
[----:B0-----:R-:W-:Y:S01]  /*0240*/  HFMA2 R11, -RZ, RZ, 0, 0 ;  /* 0x00000000ff0b7431 */ /* 0x001fe200000001ff */
[----:B------:R-:W-:-:S03]  /*0250*/  MOV R4, RZ ;  /* 0x000000ff00047202 */ /* 0x000fc60000000f00 */
[----:B------:R-:W-:-:S06]  /*0260*/  IADD3 R5, PT, PT, R3, UR12, RZ ;  /* 0x0000000c03057c10 */ /* 0x000fcc000fffe0ff */
[----:B------:R-:W-:Y:S05]  /*0270*/  @!P1 BRA `(.L_x_1) ;  /* 0x0000000800649947 */ /* 0x000fea0003800000 */
[----:B------:R-:W-:Y:S01]  /*0280*/  BSSY.RECONVERGENT B1, `(.L_x_2) ;  /* 0x0000049000017945 */ /* 0x000fe20003800200 */
[----:B------:R-:W-:Y:S02]  /*0290*/  IADD3 R10, PT, PT, R0, R5, RZ ;  /* 0x00000005000a7210 */ /* 0x000fe40007ffe0ff */
[----:B------:R-:W-:Y:S02]  /*02a0*/  MOV R4, RZ ;  /* 0x000000ff00047202 */ /* 0x000fe40000000f00 */
[----:B------:R-:W-:Y:S02]  /*02b0*/  MOV R21, RZ ;  /* 0x000000ff00157202 */ /* 0x000fe40000000f00 */
[----:B------:R-:W-:Y:S01]  /*02c0*/  MOV R11, RZ ;  /* 0x000000ff000b7202 */ /* 0x000fe20000000f00 */
[----:B------:R-:W-:Y:S06]  /*02d0*/  @P0 BRA `(.L_x_3) ;  /* 0x00000004000c0947 */ /* 0x000fec0003800000 */
[----:B------:R-:W0:Y:S01]  /*02e0*/  LDC R17, c[0x0][0x384] ;  /* 0x0000e100ff117b82 */ /* 0x000e220000000800 */
[----:B------:R-:W1:Y:S01]  /*02f0*/  LDCU UR12, c[0x0][0x388] ;  /* 0x00007100ff0c77ac */ /* 0x000e620008000800 */
[----:B------:R-:W-:Y:S01]  /*0300*/  LOP3.LUT R14, R20, 0x7ffffff8, RZ, 0xc0, !PT ;  /* 0x7ffffff8140e7812 */ /* 0x000fe200078ec0ff */
[----:B------:R-:W-:Y:S01]  /*0310*/  HFMA2 R4, -RZ, RZ, 0, 0 ;  /* 0x00000000ff047431 */ /* 0x000fe200000001ff */
[----:B------:R-:W-:Y:S01]  /*0320*/  BSSY.RECONVERGENT B2, `(.L_x_4) ;  /* 0x000003d000027945 */ /* 0x000fe20003800200 */
[----:B------:R-:W-:Y:S02]  /*0330*/  MOV R16, R10 ;  /* 0x0000000a00107202 */ /* 0x000fe40000000f00 */
[----:B------:R-:W-:Y:S02]  /*0340*/  MOV R15, R3 ;  /* 0x00000003000f7202 */ /* 0x000fe40000000f00 */
[----:B------:R-:W-:Y:S01]  /*0350*/  IADD3 R14, PT, PT, -R14, RZ, RZ ;  /* 0x000000ff0e0e7210 */ /* 0x000fe20007ffe1ff */
[----:B0-----:R-:W-:-:S04]  /*0360*/  IMAD R17, R17, UR4, R2 ;  /* 0x0000000411117c24 */ /* 0x001fc8000f8e0202 */
[----:B-1----:R-:W-:-:S07]  /*0370*/  IMAD R17, R17, UR12, RZ ;  /* 0x0000000c11117c24 */ /* 0x002fce000f8e02ff */
.L_x_5:
[----:B------:R-:W-:Y:S02]  /*0380*/  MOV R8, UR9 ;  /* 0x0000000900087c02 */ /* 0x000fe40008000f00 */
[----:B------:R-:W-:Y:S02]  /*0390*/  MOV R9, UR10 ;  /* 0x0000000a00097c02 */ /* 0x000fe40008000f00 */
[----:B------:R-:W-:Y:S02]  /*03a0*/  MOV R6, UR5 ;  /* 0x0000000500067c02 */ /* 0x000fe40008000f00 */
[----:B------:R-:W-:Y:S01]  /*03b0*/  MOV R7, UR6 ;  /* 0x0000000600077c02 */ /* 0x000fe20008000f00 */
[----:B------:R-:W-:-:S04]  /*03c0*/  IMAD.WIDE R8, R15, 0x4, R8 ;  /* 0x000000040f087825 */ /* 0x000fc800078e0208 */
[----:B------:R-:W-:Y:S01]  /*03d0*/  IMAD.WIDE R6, R16, 0x4, R6 ;  /* 0x0000000410067825 */ /* 0x000fe200078e0206 */
[----:B------:R-:W2:Y:S04]  /*03e0*/  LDG.E R24, desc[UR16][R8.64+-0x10] ;  /* 0xfffff01008187981 */ /* 0x000ea8000c1e1900 */
[----:B------:R-:W2:Y:S04]  /*03f0*/  LDG.E R25, desc[UR16][R6.64+-0x10] ;  /* 0xfffff01006197981 */ /* 0x000ea8000c1e1900 */
[----:B------:R-:W3:Y:S04]  /*0400*/  LDG.E R27, desc[UR16][R8.64+-0xc] ;  /* 0xfffff410081b7981 */ /* 0x000ee8000c1e1900 */
[----:B------:R-:W3:Y:S04]  /*0410*/  LDG.E R21, desc[UR16][R6.64+-0xc] ;  /* 0xfffff41006157981 */ /* 0x000ee8000c1e1900 */
[----:B------:R-:W4:Y:S04]  /*0420*/  LDG.E R12, desc[UR16][R8.64+-0x8] ;  /* 0xfffff810080c7981 */ /* 0x000f28000c1e1900 */
[----:B------:R-:W4:Y:S04]  /*0430*/  LDG.E R23, desc[UR16][R6.64+-0x8] ;  /* 0xfffff81006177981 */ /* 0x000f28000c1e1900 */
[----:B------:R-:W5:Y:S04]  /*0440*/  LDG.E R13, desc[UR16][R8.64+-0x4] ;  /* 0xfffffc10080d7981 */ /* 0x000f68000c1e1900 */
[----:B------:R-:W5:Y:S04]  /*0450*/  LDG.E R18, desc[UR16][R6.64+-0x4] ;  /* 0xfffffc1006127981 */ /* 0x000f68000c1e1900 */
[----:B------:R-:W5:Y:S04]  /*0460*/  LDG.E R19, desc[UR16][R8.64] ;  /* 0x0000001008137981 */ /* 0x000f68000c1e1900 */
[----:B------:R-:W5:Y:S04]  /*0470*/  LDG.E R22, desc[UR16][R6.64] ;  /* 0x0000001006167981 */ /* 0x000f68000c1e1900 */
[----:B------:R-:W5:Y:S04]  /*0480*/  LDG.E R26, desc[UR16][R8.64+0xc] ;  /* 0x00000c10081a7981 */ /* 0x000f68000c1e1900 */
[----:B------:R-:W5:Y:S04]  /*0490*/  LDG.E R28, desc[UR16][R6.64+0x8] ;  /* 0x00000810061c7981 */ /* 0x000f68000c1e1900 */
[----:B------:R-:W5:Y:S01]  /*04a0*/  LDG.E R29, desc[UR16][R6.64+0xc] ;  /* 0x00000c10061d7981 */ /* 0x000f62000c1e1900 */
[----:B--2---:R-:W-:-:S03]  /*04b0*/  FFMA R24, R24, R25, R11 ;  /* 0x0000001918187223 */ /* 0x004fc6000000000b */
[----:B------:R-:W2:Y:S01]  /*04c0*/  LDG.E R11, desc[UR16][R8.64+0x8] ;  /* 0x00000810080b7981 */ /* 0x000ea2000c1e1900 */
[----:B---3--:R-:W-:-:S03]  /*04d0*/  FFMA R27, R27, R21, R24 ;  /* 0x000000151b1b7223 */ /* 0x008fc60000000018 */
[----:B------:R5:W3:Y:S01]  /*04e0*/  LDG.E R24, desc[UR16][R8.64+0x4] ;  /* 0x0000041008187981 */ /* 0x000ae2000c1e1900 */
[----:B----4-:R-:W-:-:S03]  /*04f0*/  FFMA R12, R12, R23, R27 ;  /* 0x000000170c0c7223 */ /* 0x010fc6000000001b */
[----:B------:R0:W3:Y:S01]  /*0500*/  LDG.E R27, desc[UR16][R6.64+0x4] ;  /* 0x00000410061b7981 */ /* 0x0000e2000c1e1900 */
[----:B-----5:R-:W-:Y:S01]  /*0510*/  FFMA R8, R13, R18, R12 ;  /* 0x000000120d087223 */ /* 0x020fe2000000000c */
[----:B------:R-:W-:Y:S02]  /*0520*/  MOV R12, UR7 ;  /* 0x00000007000c7c02 */ /* 0x000fe40008000f00 */
[----:B------:R-:W-:-:S03]  /*0530*/  MOV R13, UR8 ;  /* 0x00000008000d7c02 */ /* 0x000fc60008000f00 */
[----:B------:R-:W-:-:S04]  /*0540*/  IMAD.WIDE R12, R17, 0x4, R12 ;  /* 0x00000004110c7825 */ /* 0x000fc800078e020c */
[----:B------:R-:W-:Y:S02]  /*0550*/  FFMA R19, R19, R22, R8 ;  /* 0x0000001613137223 */ /* 0x000fe40000000008 */
[----:B------:R-:W4:Y:S04]  /*0560*/  LDG.E R8, desc[UR16][R12.64+-0x10] ;  /* 0xfffff0100c087981 */ /* 0x000f28000c1e1900 */
[----:B------:R-:W5:Y:S04]  /*0570*/  LDG.E R9, desc[UR16][R12.64+-0x8] ;  /* 0xfffff8100c097981 */ /* 0x000f68000c1e1900 */
[----:B------:R-:W0:Y:S04]  /*0580*/  LDG.E R7, desc[UR16][R12.64+-0x4] ;  /* 0xfffffc100c077981 */ /* 0x000e28000c1e1900 */
[----:B------:R-:W2:Y:S01]  /*0590*/  LDG.E R6, desc[UR16][R12.64+0xc] ;  /* 0x00000c100c067981 */ /* 0x000ea2000c1e1900 */
[----:B----4-:R-:W-:-:S03]  /*05a0*/  FFMA R8, R25, R8, R4 ;  /* 0x0000000819087223 */ /* 0x010fc60000000004 */
[----:B------:R-:W4:Y:S01]  /*05b0*/  LDG.E R4, desc[UR16][R12.64+-0xc] ;  /* 0xfffff4100c047981 */ /* 0x000f22000c1e1900 */
[----:B------:R-:W-:Y:S01]  /*05c0*/  IADD3 R14, PT, PT, R14, 0x8, RZ ;  /* 0x000000080e0e7810 */ /* 0x000fe20007ffe0ff */
[----:B----4-:R-:W-:Y:S02]  /*05d0*/  FFMA R4, R21, R4, R8 ;  /* 0x0000000415047223 */ /* 0x010fe40000000008 */
[----:B------:R-:W4:Y:S02]  /*05e0*/  LDG.E R8, desc[UR16][R12.64] ;  /* 0x000000100c087981 */ /* 0x000f24000c1e1900 */
[----:B-----5:R-:W-:Y:S02]  /*05f0*/  FFMA R23, R23, R9, R4 ;  /* 0x0000000917177223 */ /* 0x020fe40000000004 */
[----:B------:R-:W5:Y:S04]  /*0600*/  LDG.E R4, desc[UR16][R12.64+0x4] ;  /* 0x000004100c047981 */ /* 0x000f68000c1e1900 */
[----:B------:R-:W5:Y:S01]  /*0610*/  LDG.E R9, desc[UR16][R12.64+0x8] ;  /* 0x000008100c097981 */ /* 0x000f62000c1e1900 */
[----:B0-----:R-:W-:Y:S01]  /*0620*/  FFMA R7, R18, R7, R23 ;  /* 0x0000000712077223 */ /* 0x001fe20000000017 */
[----:B------:R-:W-:Y:S01]  /*0630*/  ISETP.NE.AND P1, PT, R14, RZ, PT ;  /* 0x000000ff0e00720c */ /* 0x000fe20003f25270 */
[----:B---3--:R-:W-:-:S04]  /*0640*/  FFMA R24, R24, R27, R19 ;  /* 0x0000001b18187223 */ /* 0x008fc80000000013 */
[----:B--2---:R-:W-:Y:S01]  /*0650*/  FFMA R11, R11, R28, R24 ;  /* 0x0000001c0b0b7223 */ /* 0x004fe20000000018 */
[----:B------:R-:W-:Y:S02]  /*0660*/  IADD3 R15, PT, PT, R15, 0x8, RZ ;  /* 0x000000080f0f7810 */ /* 0x000fe40007ffe0ff */
[----:B------:R-:W-:Y:S01]  /*0670*/  IADD3 R17, PT, PT, R17, 0x8, RZ ;  /* 0x0000000811117810 */ /* 0x000fe20007ffe0ff */
[----:B------:R-:W-:Y:S01]  /*0680*/  FFMA R11, R26, R29, R11 ;  /* 0x0000001d1a0b7223 */ /* 0x000fe2000000000b */
[----:B------:R-:W-:Y:S01]  /*0690*/  IADD3 R16, PT, PT, R16, 0x8, RZ ;  /* 0x0000000810107810 */ /* 0x000fe20007ffe0ff */
[----:B----4-:R-:W-:-:S04]  /*06a0*/  FFMA R8, R22, R8, R7 ;  /* 0x0000000816087223 */ /* 0x010fc80000000007 */
[----:B-----5:R-:W-:-:S04]  /*06b0*/  FFMA R27, R27, R4, R8 ;  /* 0x000000041b1b7223 */ /* 0x020fc80000000008 */
[----:B------:R-:W-:-:S04]  /*06c0*/  FFMA R4, R28, R9, R27 ;  /* 0x000000091c047223 */ /* 0x000fc8000000001b */
[----:B------:R-:W-:Y:S01]  /*06d0*/  FFMA R4, R29, R6, R4 ;  /* 0x000000061d047223 */ /* 0x000fe20000000004 */
[----:B------:R-:W-:Y:S06]  /*06e0*/  @P1 BRA `(.L_x_5) ;  /* 0xfffffffc00241947 */ /* 0x000fec000383ffff */
[----:B------:R-:W-:Y:S05]  /*06f0*/  BSYNC.RECONVERGENT B2 ;  /* 0x0000000000027941 */ /* 0x000fea0003800200 */
.L_x_4:
[----:B------:R-:W-:-:S07]  /*0700*/  LOP3.LUT R21, R20, 0x7ffffff8, RZ, 0xc0, !PT ;  /* 0x7ffffff814157812 */ /* 0x000fce00078ec0ff */
.L_x_3:
[----:B------:R-:W-:Y:S05]  /*0710*/  BSYNC.RECONVERGENT B1 ;  /* 0x0000000000017941 */ /* 0x000fea0003800200 */
.L_x_2:
[----:B------:R-:W-:-:S04]  /*0720*/  LOP3.LUT R6, R20, 0x7, RZ, 0xc0, !PT ;  /* 0x0000000714067812 */ /* 0x000fc800078ec0ff */
[----:B------:R-:W-:-:S13]  /*0730*/  ISETP.NE.AND P1, PT, R6, RZ, PT ;  /* 0x000000ff0600720c */ /* 0x000fda0003f25270 */
[----:B------:R-:W-:Y:S05]  /*0740*/  @!P1 BRA `(.L_x_1) ;  /* 0x0000000400309947 */ /* 0x000fea0003800000 */
[----:B------:R-:W-:Y:S01]  /*0750*/  IADD3 R6, PT, PT, R6, -0x1, RZ ;  /* 0xffffffff06067810 */ /* 0x000fe20007ffe0ff */
[----:B------:R-:W-:Y:S01]  /*0760*/  BSSY.RECONVERGENT B1, `(.L_x_6) ;  /* 0x0000023000017945 */ /* 0x000fe20003800200 */
[----:B------:R-:W-:Y:S02]  /*0770*/  LOP3.LUT P2, R22, R20, 0x3, RZ, 0xc0, !PT ;  /* 0x0000000314167812 */ /* 0x000fe4000784c0ff */
[----:B------:R-:W-:-:S13]  /*0780*/  ISETP.GE.U32.AND P1, PT, R6, 0x3, PT ;  /* 0x000000030600780c */ /* 0x000fda0003f26070 */
[----:B------:R-:W-:Y:S05]  /*0790*/  @!P1 BRA `(.L_x_7) ;  /* 0x00000000007c9947 */ /* 0x000fea0003800000 */
[----:B------:R-:W0:Y:S01]  /*07a0*/  LDC.64 R6, c[0x0][0x3a0] ;  /* 0x0000e800ff067b82 */ /* 0x000e220000000a00 */
[----:B------:R-:W-:Y:S01]  /*07b0*/  UIMAD UR12, UR11, UR4, URZ ;  /* 0x000000040b0c72a4 */ /* 0x000fe2000f8e02ff */
[-C--:B------:R-:W-:Y:S02]  /*07c0*/  IADD3 R15, PT, PT, R3, R21.reuse, RZ ;  /* 0x00000015030f7210 */ /* 0x080fe40007ffe0ff */
[----:B------:R-:W-:-:S03]  /*07d0*/  IADD3 R17, PT, PT, R10, R21, RZ ;  /* 0x000000150a117210 */ /* 0x000fc60007ffe0ff */
[----:B------:R-:W-:Y:S01]  /*07e0*/  IADD3 R19, PT, PT, R15, UR12, RZ ;  /* 0x0000000c0f137c10 */ /* 0x000fe2000fffe0ff */
[----:B------:R-:W1:Y:S08]  /*07f0*/  LDC.64 R8, c[0x0][0x390] ;  /* 0x0000e400ff087b82 */ /* 0x000e700000000a00 */
[----:B------:R-:W2:Y:S01]  /*0800*/  LDC.64 R12, c[0x0][0x398] ;  /* 0x0000e600ff0c7b82 */ /* 0x000ea20000000a00 */
[----:B0-----:R-:W-:-:S05]  /*0810*/  IMAD.WIDE R6, R17, 0x4, R6 ;  /* 0x0000000411067825 */ /* 0x001fca00078e0206 */
[----:B------:R-:W3:Y:S01]  /*0820*/  LDG.E R27, desc[UR16][R6.64] ;  /* 0x00000010061b7981 */ /* 0x000ee2000c1e1900 */
[----:B-1----:R-:W-:-:S03]  /*0830*/  IMAD.WIDE R8, R15, 0x4, R8 ;  /* 0x000000040f087825 */ /* 0x002fc600078e0208 */
[----:B------:R-:W4:Y:S04]  /*0840*/  LDG.E R16, desc[UR16][R6.64+0x4] ;  /* 0x0000041006107981 */ /* 0x000f28000c1e1900 */
[----:B------:R-:W3:Y:S01]  /*0850*/  LDG.E R24, desc[UR16][R8.64] ;  /* 0x0000001008187981 */ /* 0x000ee2000c1e1900 */
[----:B--2---:R-:W-:-:S03]  /*0860*/  IMAD.WIDE R12, R19, 0x4, R12 ;  /* 0x00000004130c7825 */ /* 0x004fc600078e020c */
[----:B------:R-:W4:Y:S04]  /*0870*/  LDG.E R25, desc[UR16][R8.64+0x4] ;  /* 0x0000041008197981 */ /* 0x000f28000c1e1900 */
[----:B------:R-:W2:Y:S04]  /*0880*/  LDG.E R26, desc[UR16][R12.64] ;  /* 0x000000100c1a7981 */ /* 0x000ea8000c1e1900 */
[----:B------:R-:W5:Y:S04]  /*0890*/  LDG.E R17, desc[UR16][R12.64+0x4] ;  /* 0x000004100c117981 */ /* 0x000f68000c1e1900 */
[----:B------:R-:W5:Y:S04]  /*08a0*/  LDG.E R14, desc[UR16][R6.64+0x8] ;  /* 0x00000810060e7981 */ /* 0x000f68000c1e1900 */
[----:B------:R-:W5:Y:S04]  /*08b0*/  LDG.E R15, desc[UR16][R8.64+0x8] ;  /* 0x00000810080f7981 */ /* 0x000f68000c1e1900 */
[----:B------:R-:W5:Y:S04]  /*08c0*/  LDG.E R19, desc[UR16][R12.64+0x8] ;  /* 0x000008100c137981 */ /* 0x000f68000c1e1900 */
[----:B------:R-:W5:Y:S04]  /*08d0*/  LDG.E R18, desc[UR16][R6.64+0xc] ;  /* 0x00000c1006127981 */ /* 0x000f68000c1e1900 */
[----:B------:R-:W5:Y:S04]  /*08e0*/  LDG.E R23, desc[UR16][R8.64+0xc] ;  /* 0x00000c1008177981 */ /* 0x000f68000c1e1900 */
[----:B------:R-:W5:Y:S01]  /*08f0*/  LDG.E R28, desc[UR16][R12.64+0xc] ;  /* 0x00000c100c1c7981 */ /* 0x000f62000c1e1900 */
[----:B------:R-:W-:Y:S01]  /*0900*/  IADD3 R21, PT, PT, R21, 0x4, RZ ;  /* 0x0000000415157810 */ /* 0x000fe20007ffe0ff */
[----:B---3--:R-:W-:-:S04]  /*0910*/  FFMA R24, R24, R27, R11 ;  /* 0x0000001b18187223 */ /* 0x008fc8000000000b */
[----:B----4-:R-:W-:Y:S01]  /*0920*/  FFMA R24, R25, R16, R24 ;  /* 0x0000001019187223 */ /* 0x010fe20000000018 */
[----:B--2---:R-:W-:-:S04]  /*0930*/  FFMA R27, R27, R26, R4 ;  /* 0x0000001a1b1b7223 */ /* 0x004fc80000000004 */
[----:B-----5:R-:W-:Y:S01]  /*0940*/  FFMA R17, R16, R17, R27 ;  /* 0x0000001110117223 */ /* 0x020fe2000000001b */
[----:B------:R-:W-:-:S03]  /*0950*/  FFMA R24, R15, R14, R24 ;  /* 0x0000000e0f187223 */ /* 0x000fc60000000018 */
[----:B------:R-:W-:Y:S01]  /*0960*/  FFMA R17, R14, R19, R17 ;  /* 0x000000130e117223 */ /* 0x000fe20000000011 */
[----:B------:R-:W-:-:S03]  /*0970*/  FFMA R11, R23, R18, R24 ;  /* 0x00000012170b7223 */ /* 0x000fc60000000018 */
[----:B------:R-:W-:-:S07]  /*0980*/  FFMA R4, R18, R28, R17 ;  /* 0x0000001c12047223 */ /* 0x000fce0000000011 */
.L_x_7:
[----:B------:R-:W-:Y:S05]  /*0990*/  BSYNC.RECONVERGENT B1 ;  /* 0x0000000000017941 */ /* 0x000fea0003800200 */
.L_x_6:
[----:B------:R-:W-:Y:S05]  /*09a0*/  @!P2 BRA `(.L_x_1) ;  /* 0x000000000098a947 */ /* 0x000fea0003800000 */
[----:B------:R-:W-:Y:S01]  /*09b0*/  ISETP.NE.AND P1, PT, R22, 0x1, PT ;  /* 0x000000011600780c */ /* 0x000fe20003f25270 */
[----:B------:R-:W0:Y:S01]  /*09c0*/  LDC.64 R16, c[0x0][0x398] ;  /* 0x0000e600ff107b82 */ /* 0x000e220000000a00 */
[----:B------:R-:W-:Y:S01]  /*09d0*/  LOP3.LUT R6, R20, 0x1, RZ, 0xc0, !PT ;  /* 0x0000000114067812 */ /* 0x000fe200078ec0ff */
[----:B------:R-:W-:-:S03]  /*09e0*/  UIMAD UR12, UR11, UR4, URZ ;  /* 0x000000040b0c72a4 */ /* 0x000fc6000f8e02ff */
[----:B------:R-:W-:-:S03]  /*09f0*/  ISETP.NE.U32.AND P2, PT, R6, 0x1, PT ;  /* 0x000000010600780c */ /* 0x000fc60003f45070 */
[----:B------:R-:W1:Y:S04]  /*0a00*/  LDC.64 R18, c[0x0][0x390] ;  /* 0x0000e400ff127b82 */ /* 0x000e680000000a00 */
[-C--:B------:R-:W-:Y:S02]  /*0a10*/  @P1 IADD3 R23, PT, PT, R3, R21.reuse, RZ ;  /* 0x0000001503171210 */ /* 0x080fe40007ffe0ff */
[----:B------:R-:W-:Y:S02]  /*0a20*/  @P1 IADD3 R25, PT, PT, R10, R21, RZ ;  /* 0x000000150a191210 */ /* 0x000fe40007ffe0ff */
[----:B------:R-:W2:Y:S01]  /*0a30*/  @P1 LDC.64 R8, c[0x0][0x3a0] ;  /* 0x0000e800ff081b82 */ /* 0x000ea20000000a00 */
[----:B------:R-:W-:Y:S02]  /*0a40*/  @P1 IADD3 R27, PT, PT, R23, UR12, RZ ;  /* 0x0000000c171b1c10 */ /* 0x000fe4000fffe0ff */
[----:B------:R-:W-:-:S04]  /*0a50*/  @P1 IADD3 R21, PT, PT, R21, 0x2, RZ ;  /* 0x0000000215151810 */ /* 0x000fc80007ffe0ff */
[-C--:B------:R-:W-:Y:S01]  /*0a60*/  @!P2 IADD3 R29, PT, PT, R10, R21.reuse, RZ ;  /* 0x000000150a1da210 */ /* 0x080fe20007ffe0ff */
[----:B------:R-:W3:Y:S01]  /*0a70*/  @!P2 LDC.64 R14, c[0x0][0x3a0] ;  /* 0x0000e800ff0eab82 */ /* 0x000ee20000000a00 */
[----:B0-----:R-:W-:Y:S01]  /*0a80*/  @P1 IMAD.WIDE R16, R27, 0x4, R16 ;  /* 0x000000041b101825 */ /* 0x001fe200078e0210 */
[----:B------:R-:W-:-:S06]  /*0a90*/  @!P2 IADD3 R27, PT, PT, R3, R21, RZ ;  /* 0x00000015031ba210 */ /* 0x000fcc0007ffe0ff */
[----:B------:R-:W0:Y:S01]  /*0aa0*/  LDC.64 R12, c[0x0][0x390] ;  /* 0x0000e400ff0c7b82 */ /* 0x000e220000000a00 */
[----:B-1----:R-:W-:-:S07]  /*0ab0*/  @P1 IMAD.WIDE R18, R23, 0x4, R18 ;  /* 0x0000000417121825 */ /* 0x002fce00078e0212 */
[----:B------:R-:W1:Y:S01]  /*0ac0*/  LDC.64 R6, c[0x0][0x398] ;  /* 0x0000e600ff067b82 */ /* 0x000e620000000a00 */
[----:B--2---:R-:W-:Y:S01]  /*0ad0*/  @P1 IMAD.WIDE R8, R25, 0x4, R8 ;  /* 0x0000000419081825 */ /* 0x004fe200078e0208 */
[----:B------:R-:W-:Y:S01]  /*0ae0*/  @!P2 IADD3 R24, PT, PT, R27, UR12, RZ ;  /* 0x0000000c1b18ac10 */ /* 0x000fe2000fffe0ff */
[----:B------:R-:W2:Y:S04]  /*0af0*/  @P1 LDG.E R10, desc[UR16][R18.64] ;  /* 0x00000010120a1981 */ /* 0x000ea8000c1e1900 */
[----:B------:R-:W2:Y:S01]  /*0b00*/  @P1 LDG.E R21, desc[UR16][R8.64] ;  /* 0x0000001008151981 */ /* 0x000ea2000c1e1900 */
[----:B---3--:R-:W-:-:S03]  /*0b10*/  @!P2 IMAD.WIDE R14, R29, 0x4, R14 ;  /* 0x000000041d0ea825 */ /* 0x008fc600078e020e */
[----:B------:R-:W3:Y:S04]  /*0b20*/  @P1 LDG.E R23, desc[UR16][R16.64] ;  /* 0x0000001010171981 */ /* 0x000ee8000c1e1900 */
[----:B------:R-:W4:Y:S01]  /*0b30*/  @P1 LDG.E R22, desc[UR16][R8.64+0x4] ;  /* 0x0000041008161981 */ /* 0x000f22000c1e1900 */
[----:B0-----:R-:W-:-:S03]  /*0b40*/  @!P2 IMAD.WIDE R12, R27, 0x4, R12 ;  /* 0x000000041b0ca825 */ /* 0x001fc600078e020c */
[----:B------:R-:W4:Y:S04]  /*0b50*/  @P1 LDG.E R25, desc[UR16][R18.64+0x4] ;  /* 0x0000041012191981 */ /* 0x000f28000c1e1900 */
[----:B------:R-:W5:Y:S01]  /*0b60*/  @!P2 LDG.E R15, desc[UR16][R14.64] ;  /* 0x000000100e0fa981 */ /* 0x000f62000c1e1900 */
[----:B-1----:R-:W-:-:S03]  /*0b70*/  @!P2 IMAD.WIDE R6, R24, 0x4, R6 ;  /* 0x000000041806a825 */ /* 0x002fc600078e0206 */
[----:B------:R-:W5:Y:S04]  /*0b80*/  @P1 LDG.E R24, desc[UR16][R16.64+0x4] ;  /* 0x0000041010181981 */ /* 0x000f68000c1e1900 */
[----:B------:R-:W5:Y:S04]  /*0b90*/  @!P2 LDG.E R12, desc[UR16][R12.64] ;  /* 0x000000100c0ca981 */ /* 0x000f68000c1e1900 */
[----:B------:R-:W5:Y:S01]  /*0ba0*/  @!P2 LDG.E R6, desc[UR16][R6.64] ;  /* 0x000000100606a981 */ /* 0x000f62000c1e1900 */
[----:B--2---:R-:W-:Y:S01]  /*0bb0*/  @P1 FFMA R10, R10, R21, R11 ;  /* 0x000000150a0a1223 */ /* 0x004fe2000000000b */
[----:B---3--:R-:W-:-:S03]  /*0bc0*/  @P1 FFMA R23, R21, R23, R4 ;  /* 0x0000001715171223 */ /* 0x008fc60000000004 */
[----:B----4-:R-:W-:Y:S01]  /*0bd0*/  @P1 FFMA R11, R25, R22, R10 ;  /* 0x00000016190b1223 */ /* 0x010fe2000000000a */
[----:B-----5:R-:W-:-:S03]  /*0be0*/  @P1 FFMA R4, R22, R24, R23 ;  /* 0x0000001816041223 */ /* 0x020fc60000000017 */
[----:B------:R-:W-:Y:S01]  /*0bf0*/  @!P2 FFMA R11, R12, R15, R11 ;  /* 0x0000000f0c0ba223 */ /* 0x000fe2000000000b */
[----:B------:R-:W-:-:S07]  /*0c00*/  @!P2 FFMA R4, R15, R6, R4 ;  /* 0x000000060f04a223 */ /* 0x000fce0000000004 */
.L_x_1:
[----:B------:R-:W-:Y:S05]  /*0c10*/  BSYNC.RECONVERGENT B0 ;  /* 0x0000000000007941 */ /* 0x000fea0003800200 */
.L_x_0:
[----:B------:R-:W0:Y:S01]  /*0c20*/  LDC.64 R6, c[0x0][0x3b0] ;  /* 0x0000ec00ff067b82 */ /* 0x000e220000000a00 */
[----:B------:R-:W-:Y:S01]  /*0c30*/  IADD3 R5, PT, PT, R0, R5, RZ ;  /* 0x0000000500057210 */ /* 0x000fe20007ffe0ff */
[----:B------:R-:W1:Y:S01]  /*0c40*/  LDCU UR12, c[0x0][0x380] ;  /* 0x00007000ff0c77ac */ /* 0x000e620008000800 */
[----:B------:R-:W-:-:S05]  /*0c50*/  UIADD3 UR4, UPT, UPT, UR4, 0x1, URZ ;  /* 0x0000000104047890 */ /* 0x000fca000fffe0ff */
[----:B------:R-:W2:Y:S01]  /*0c60*/  LDC.64 R8, c[0x0][0x3a8] ;  /* 0x0000ea00ff087b82 */ /* 0x000ea20000000a00 */
[----:B-1----:R-:W-:Y:S01]  /*0c70*/  UISETP.NE.AND UP0, UPT, UR4, UR12, UPT ;  /* 0x0000000c0400728c */ /* 0x002fe2000bf05270 */
[----:B0-----:R-:W-:-:S05]  /*0c80*/  IMAD.WIDE R6, R5, 0x4, R6 ;  /* 0x0000000405067825 */ /* 0x001fca00078e0206 */
[----:B------:R0:W-:Y:S01]  /*0c90*/  STG.E desc[UR16][R6.64], R11 ;  /* 0x0000000b06007986 */ /* 0x0001e2000c101910 */
[----:B--2---:R-:W-:-:S05]  /*0ca0*/  IMAD.WIDE R8, R5, 0x4, R8 ;  /* 0x0000000405087825 */ /* 0x004fca00078e0208 */
[----:B------:R0:W-:Y:S01]  /*0cb0*/  STG.E desc[UR16][R8.64], R4 ;  /* 0x0000000408007986 */ /* 0x0001e2000c101910 */
[----:B------:R-:W-:Y:S05]  /*0cc0*/  BRA.U UP0, `(.L_x_8) ;  /* 0xfffffff500507547 */ /* 0x000fea000b83ffff */
[----:B------:R-:W-:Y:S05]  /*0cd0*/  EXIT ;  /* 0x000000000000794d */ /* 0x000fea0003800000 */
.L_x_9:
[----:B------:R-:W-:-:S00]  /*0ce0*/  BRA `(.L_x_9) ;  /* 0xfffffffc00fc7947 */ /* 0x000fc0000383ffff */
[----:B------:R-:W-:-:S00]  /*0cf0*/  NOP ;  /* 0x0000000000007918 */ /* 0x000fc00000000000 */
        /* <DEDUP_REMOVED lines=8> */
.L_x_22:


//--------------------- .text._Z12lower_kernelIfEviiiPKT_S2_PS0_ --------------------------
	.section	.text._Z12lower_kernelIfEviiiPKT_S2_PS0_,"ax",@progbits
	.align	128
        .global         _Z12lower_kernelIfEviiiPKT_S2_PS0_
        .type           _Z12lower_kernelIfEviiiPKT_S2_PS0_,@function
        .size           _Z12lower_kernelIfEviiiPKT_S2_PS0_,(.L_x_23 - _Z12lower_kernelIfEviiiPKT_S2_PS0_)
        .other          _Z12lower_kernelIfEviiiPKT_S2_PS0_,@"STO_CUDA_ENTRY STV_DEFAULT"
_Z12lower_kernelIfEviiiPKT_S2_PS0_:
.text._Z12lower_kernelIfEviiiPKT_S2_PS0_:
        /* <DEDUP_REMOVED lines=18> */
[----:B------:R-:W-:Y:S01]  /*0120*/  IADD3 R9, PT, PT, R0, 0x1, RZ ;  /* 0x0000000100097810 */ /* 0x000fe20007ffe0ff */
[----:B------:R-:W-:Y:S01]  /*0130*/  IMAD R8, R7, UR8, R0 ;  /* 0x0000000807087c24 */ /* 0x000fe2000f8e0200 */
[----:B------:R-:W0:Y:S02]  /*0140*/  LDCU.64 UR6, c[0x0][0x358] ;  /* 0x00006b00ff0677ac */ /* 0x000e240008000a00 */
[C---:B------:R-:W-:Y:S02]  /*0150*/  LOP3.LUT R22, R9.reuse, 0x7, RZ, 0xc0, !PT ;  /* 0x0000000709167812 */ /* 0x040fe400078ec0ff */
[C---:B------:R-:W-:Y:S01]  /*0160*/  LOP3.LUT R6, R9.reuse, 0xfffffff0, RZ, 0xc0, !PT ;  /* 0xfffffff009067812 */ /* 0x040fe200078ec0ff */
[----:B------:R-:W-:Y:S01]  /*0170*/  UIMAD UR5, UR8, UR9, URZ ;  /* 0x00000009080572a4 */ /* 0x000fe2000f8e02ff */
[----:B------:R-:W-:Y:S01]  /*0180*/  IADD3 R2, PT, PT, R22, -0x1, RZ ;  /* 0xffffffff16027810 */ /* 0x000fe20007ffe0ff */
[----:B------:R-:W-:Y:S01]  /*0190*/  UMOV UR4, URZ ;  /* 0x000000ff00047c82 */ /* 0x000fe20008000000 */
[----:B------:R-:W-:-:S02]  /*01a0*/  LOP3.LUT R24, R9, 0xf, RZ, 0xc0, !PT ;  /* 0x0000000f09187812 */ /* 0x000fc400078ec0ff */
[----:B------:R-:W-:Y:S02]  /*01b0*/  ISETP.GE.U32.AND P0, PT, R2, 0x3, PT ;  /* 0x000000030200780c */ /* 0x000fe40003f06070 */
[----:B------:R-:W-:Y:S02]  /*01c0*/  LOP3.LUT R9, R9, 0x3, RZ, 0xc0, !PT ;  /* 0x0000000309097812 */ /* 0x000fe400078ec0ff */
[----:B------:R-:W-:-:S09]  /*01d0*/  IADD3 R10, PT, PT, -R6, RZ, RZ ;  /* 0x000000ff060a7210 */ /* 0x000fd20007ffe1ff */
.L_x_20:
[----:B-1----:R-:W1:Y:S01]  /*01e0*/  LDCU UR9, c[0x0][0x380] ;  /* 0x00007000ff0977ac */ /* 0x002e620008000800 */
[----:B------:R-:W-:Y:S01]  /*01f0*/  ISETP.GE.AND P1, PT, R0, RZ, PT ;  /* 0x000000ff0000720c */ /* 0x000fe20003f26270 */
[----:B------:R-:W-:Y:S01]  /*0200*/  BSSY.RECONVERGENT B0, `(.L_x_10) ;  /* 0x00000a0000007945 */ /* 0x000fe20003800200 */
[----:B------:R-:W-:Y:S01]  /*0210*/  HFMA2 R14, -RZ, RZ, 0, 0 ;  /* 0x00000000ff0e7431 */ /* 0x000fe200000001ff */
[----:B------:R-:W-:Y:S02]  /*0220*/  UIMAD UR8, UR5, UR4, URZ ;  /* 0x00000004050872a4 */ /* 0x000fe4000f8e02ff */
[----:B------:R-:W-:-:S04]  /*0230*/  UIADD3 UR4, UPT, UPT, UR4, 0x1, URZ ;  /* 0x0000000104047890 */ /* 0x000fc8000fffe0ff */
[----:B-1----:R-:W-:-:S04]  /*0240*/  UISETP.NE.AND UP0, UPT, UR4, UR9, UPT ;  /* 0x000000090400728c */ /* 0x002fc8000bf05270 */
[----:B------:R-:W-:Y:S07]  /*0250*/  @!P1 BRA `(.L_x_11) ;  /* 0x0000000800689947 */ /* 0x000fee0003800000 */
[----:B------:R-:W1:Y:S01]  /*0260*/  LDC R12, c[0x0][0x388] ;  /* 0x0000e200ff0c7b82 */ /* 0x000e620000000800 */
[----:B------:R-:W-:Y:S01]  /*0270*/  ISETP.GE.U32.AND P1, PT, R0, 0xf, PT ;  /* 0x0000000f0000780c */ /* 0x000fe20003f26070 */
[----:B------:R-:W-:Y:S01]  /*0280*/  BSSY.RECONVERGENT B1, `(.L_x_12) ;  /* 0x0000045000017945 */ /* 0x000fe20003800200 */
[----:B------:R-:W-:Y:S02]  /*0290*/  MOV R14, RZ ;  /* 0x000000ff000e7202 */ /* 0x000fe40000000f00 */
[----:B------:R-:W-:Y:S01]  /*02a0*/  MOV R11, RZ ;  /* 0x000000ff000b7202 */ /* 0x000fe20000000f00 */
[----:B-1----:R-:W-:-:S08]  /*02b0*/  IMAD R12, R7, R12, UR8 ;  /* 0x00000008070c7e24 */ /* 0x002fd0000f8e020c */
[----:B------:R-:W-:Y:S05]  /*02c0*/  @!P1 BRA `(.L_x_13) ;  /* 0x0000000400009947 */ /* 0x000fea0003800000 */
[----:B------:R-:W-:Y:S01]  /*02d0*/  BSSY.RECONVERGENT B2, `(.L_x_14) ;  /* 0x000003e000027945 */ /* 0x000fe20003800200 */
[----:B------:R-:W-:Y:S02]  /*02e0*/  MOV R14, RZ ;  /* 0x000000ff000e7202 */ /* 0x000fe40000000f00 */
[----:B------:R-:W-:Y:S02]  /*02f0*/  MOV R11, R12 ;  /* 0x0000000c000b7202 */ /* 0x000fe40000000f00 */
[----:B------:R-:W-:Y:S02]  /*0300*/  MOV R15, R8 ;  /* 0x00000008000f7202 */ /* 0x000fe40000000f00 */
[----:B------:R-:W-:-:S07]  /*0310*/  MOV R13, R10 ;  /* 0x0000000a000d7202 */ /* 0x000fce0000000f00 */
.L_x_15:
[----:B------:R-:W1:Y:S08]  /*0320*/  LDC.64 R2, c[0x0][0x390] ;  /* 0x0000e400ff027b82 */ /* 0x000e700000000a00 */
[----:B------:R-:W2:Y:S01]  /*0330*/  LDC.64 R4, c[0x0][0x398] ;  /* 0x0000e600ff047b82 */ /* 0x000ea20000000a00 */
[----:B-1----:R-:W-:-:S05]  /*0340*/  IMAD.WIDE R2, R15, 0x4, R2 ;  /* 0x000000040f027825 */ /* 0x002fca00078e0202 */
[----:B0-----:R-:W3:Y:S01]  /*0350*/  LDG.E R19, desc[UR6][R2.64] ;  /* 0x0000000602137981 */ /* 0x001ee2000c1e1900 */
[----:B--2---:R-:W-:-:S03]  /*0360*/  IMAD.WIDE R4, R11, 0x4, R4 ;  /* 0x000000040b047825 */ /* 0x004fc600078e0204 */
[----:B------:R-:W2:Y:S04]  /*0370*/  LDG.E R23, desc[UR6][R2.64+-0x4] ;  /* 0xfffffc0602177981 */ /* 0x000ea8000c1e1900 */
[----:B------:R-:W3:Y:S04]  /*0380*/  LDG.E R16, desc[UR6][R4.64] ;  /* 0x0000000604107981 */ /* 0x000ee8000c1e1900 */
[----:B------:R-:W2:Y:S04]  /*0390*/  LDG.E R26, desc[UR6][R4.64+0x4] ;  /* 0x00000406041a7981 */ /* 0x000ea8000c1e1900 */
[----:B------:R-:W4:Y:S04]  /*03a0*/  LDG.E R18, desc[UR6][R2.64+-0x8] ;  /* 0xfffff80602127981 */ /* 0x000f28000c1e1900 */
[----:B------:R-:W4:Y:S04]  /*03b0*/  LDG.E R21, desc[UR6][R4.64+0x8] ;  /* 0x0000080604157981 */ /* 0x000f28000c1e1900 */
[----:B------:R-:W5:Y:S04]  /*03c0*/  LDG.E R20, desc[UR6][R2.64+-0xc] ;  /* 0xfffff40602147981 */ /* 0x000f68000c1e1900 */
[----:B------:R-:W5:Y:S04]  /*03d0*/  LDG.E R17, desc[UR6][R4.64+0xc] ;  /* 0x00000c0604117981 */ /* 0x000f68000c1e1900 */
[----:B------:R-:W5:Y:S04]  /*03e0*/  LDG.E R25, desc[UR6][R4.64+0x10] ;  /* 0x0000100604197981 */ /* 0x000f68000c1e1900 */
[----:B------:R-:W5:Y:S04]  /*03f0*/  LDG.E R27, desc[UR6][R4.64+0x38] ;  /* 0x00003806041b7981 */ /* 0x000f68000c1e1900 */
[----:B------:R-:W5:Y:S01]  /*0400*/  LDG.E R28, desc[UR6][R4.64+0x3c] ;  /* 0x00003c06041c7981 */ /* 0x000f62000c1e1900 */
[----:B---3--:R-:W-:-:S03]  /*0410*/  FFMA R16, R19, R16, R14 ;  /* 0x0000001013107223 */ /* 0x008fc6000000000e */
[----:B------:R-:W3:Y:S01]  /*0420*/  LDG.E R14, desc[UR6][R2.64+-0x10] ;  /* 0xfffff006020e7981 */ /* 0x000ee2000c1e1900 */
[----:B--2---:R-:W-:-:S03]  /*0430*/  FFMA R23, R23, R26, R16 ;  /* 0x0000001a17177223 */ /* 0x004fc60000000010 */
[----:B------:R-:W2:Y:S04]  /*0440*/  LDG.E R16, desc[UR6][R2.64+-0x14] ;  /* 0xffffec0602107981 */ /* 0x000ea8000c1e1900 */
[----:B------:R-:W2:Y:S01]  /*0450*/  LDG.E R19, desc[UR6][R4.64+0x14] ;  /* 0x0000140604137981 */ /* 0x000ea2000c1e1900 */
[----:B----4-:R-:W-:-:S03]  /*0460*/  FFMA R23, R18, R21, R23 ;  /* 0x0000001512177223 */ /* 0x010fc60000000017 */
[----:B------:R-:W4:Y:S04]  /*0470*/  LDG.E R18, desc[UR6][R2.64+-0x18] ;  /* 0xffffe80602127981 */ /* 0x000f28000c1e1900 */
[----:B------:R-:W4:Y:S01]  /*0480*/  LDG.E R21, desc[UR6][R4.64+0x18] ;  /* 0x0000180604157981 */ /* 0x000f22000c1e1900 */
[----:B-----5:R-:W-:-:S03]  /*0490*/  FFMA R17, R20, R17, R23 ;  /* 0x0000001114117223 */ /* 0x020fc60000000017 */
[----:B------:R-:W5:Y:S04]  /*04a0*/  LDG.E R20, desc[UR6][R2.64+-0x1c] ;  /* 0xffffe40602147981 */ /* 0x000f68000c1e1900 */
[----:B------:R-:W5:Y:S04]  /*04b0*/  LDG.E R23, desc[UR6][R4.64+0x1c] ;  /* 0x00001c0604177981 */ /* 0x000f68000c1e1900 */
[----:B------:R-:W5:Y:S01]  /*04c0*/  LDG.E R26, desc[UR6][R4.64+0x34] ;  /* 0x00003406041a7981 */ /* 0x000f62000c1e1900 */
[----:B---3--:R-:W-:-:S03]  /*04d0*/  FFMA R25, R14, R25, R17 ;  /* 0x000000190e197223 */ /* 0x008fc60000000011 */
[----:B------:R-:W3:Y:S04]  /*04e0*/  LDG.E R14, desc[UR6][R2.64+-0x20] ;  /* 0xffffe006020e7981 */ /* 0x000ee8000c1e1900 */
        /* <DEDUP_REMOVED lines=9> */
[----:B------:R-:W5:Y:S01]  /*0580*/  LDG.E R23, desc[UR6][R4.64+0x2c] ;  /* 0x00002c0604177981 */ /* 0x000f62000c1e1900 */
[----:B---3--:R-:W-:-:S03]  /*0590*/  FFMA R25, R14, R17, R25 ;  /* 0x000000110e197223 */ /* 0x008fc60000000019 */
[----:B------:R-:W3:Y:S04]  /*05a0*/  LDG.E R14, desc[UR6][R2.64+-0x30] ;  /* 0xffffd006020e7981 */ /* 0x000ee8000c1e1900 */
[----:B------:R-:W3:Y:S01]  /*05b0*/  LDG.E R17, desc[UR6][R4.64+0x30] ;  /* 0x0000300604117981 */ /* 0x000ee2000c1e1900 */
[----:B--2---:R-:W-:-:S03]  /*05c0*/  FFMA R29, R16, R19, R25 ;  /* 0x00000013101d7223 */ /* 0x004fc60000000019 */
[----:B------:R-:W2:Y:S04]  /*05d0*/  LDG.E R19, desc[UR6][R2.64+-0x34] ;  /* 0xffffcc0602137981 */ /* 0x000ea8000c1e1900 */
[----:B------:R-:W2:Y:S04]  /*05e0*/  LDG.E R16, desc[UR6][R2.64+-0x38] ;  /* 0xffffc80602107981 */ /* 0x000ea8000c1e1900 */
[----:B------:R-:W2:Y:S01]  /*05f0*/  LDG.E R25, desc[UR6][R2.64+-0x3c] ;  /* 0xffffc40602197981 */ /* 0x000ea2000c1e1900 */
[----:B----4-:R-:W-:Y:S01]  /*0600*/  FFMA R21, R21, R18, R29 ;  /* 0x0000001215157223 */ /* 0x010fe2000000001d */
[----:B------:R-:W-:-:S03]  /*0610*/  IADD3 R13, PT, PT, R13, 0x10, RZ ;  /* 0x000000100d0d7810 */ /* 0x000fc60007ffe0ff */
[----:B-----5:R-:W-:Y:S01]  /*0620*/  FFMA R21, R20, R23, R21 ;  /* 0x0000001714157223 */ /* 0x020fe20000000015 */
[----:B------:R-:W-:Y:S02]  /*0630*/  ISETP.NE.AND P1, PT, R13, RZ, PT ;  /* 0x000000ff0d00720c */ /* 0x000fe40003f25270 */
[----:B------:R-:W-:Y:S02]  /*0640*/  IADD3 R15, PT, PT, R15, -0x10, RZ ;  /* 0xfffffff00f0f7810 */ /* 0x000fe40007ffe0ff */
[----:B------:R-:W-:Y:S01]  /*0650*/  IADD3 R11, PT, PT, R11, 0x10, RZ ;  /* 0x000000100b0b7810 */ /* 0x000fe20007ffe0ff */
[----:B---3--:R-:W-:-:S04]  /*0660*/  FFMA R14, R14, R17, R21 ;  /* 0x000000110e0e7223 */ /* 0x008fc80000000015 */
[----:B--2---:R-:W-:-:S04]  /*0670*/  FFMA R19, R19, R26, R14 ;  /* 0x0000001a13137223 */ /* 0x004fc8000000000e */
[----:B------:R-:W-:-:S04]  /*0680*/  FFMA R16, R16, R27, R19 ;  /* 0x0000001b10107223 */ /* 0x000fc80000000013 */
[----:B------:R-:W-:Y:S01]  /*0690*/  FFMA R14, R25, R28, R16 ;  /* 0x0000001c190e7223 */ /* 0x000fe20000000010 */
[----:B------:R-:W-:Y:S06]  /*06a0*/  @P1 BRA `(.L_x_15) ;  /* 0xfffffffc001c1947 */ /* 0x000fec000383ffff */
[----:B------:R-:W-:Y:S05]  /*06b0*/  BSYNC.RECONVERGENT B2 ;  /* 0x0000000000027941 */ /* 0x000fea0003800200 */
.L_x_14:
[----:B------:R-:W-:-:S07]  /*06c0*/  MOV R11, R6 ;  /* 0x00000006000b7202 */ /* 0x000fce0000000f00 */
.L_x_13:
[----:B0-----:R-:W-:Y:S05]  /*06d0*/  BSYNC.RECONVERGENT B1 ;  /* 0x0000000000017941 */ /* 0x001fea0003800200 */
.L_x_12:
[----:B------:R-:W-:-:S13]  /*06e0*/  ISETP.NE.AND P1, PT, R24, RZ, PT ;  /* 0x000000ff1800720c */ /* 0x000fda0003f25270 */
[----:B------:R-:W-:Y:S05]  /*06f0*/  @!P1 BRA `(.L_x_11) ;  /* 0x0000000400409947 */ /* 0x000fea0003800000 */
[----:B------:R-:W-:Y:S01]  /*0700*/  IADD3 R2, PT, PT, R24, -0x1, RZ ;  /* 0xffffffff18027810 */ /* 0x000fe20007ffe0ff */
[----:B------:R-:W-:Y:S01]  /*0710*/  BSSY.RECONVERGENT B1, `(.L_x_16) ;  /* 0x0000023000017945 */ /* 0x000fe20003800200 */
[----:B------:R-:W-:Y:S02]  /*0720*/  ISETP.NE.AND P2, PT, R22, RZ, PT ;  /* 0x000000ff1600720c */ /* 0x000fe40003f45270 */
[----:B------:R-:W-:-:S13]  /*0730*/  ISETP.GE.U32.AND P1, PT, R2, 0x7, PT ;  /* 0x000000070200780c */ /* 0x000fda0003f26070 */
[----:B------:R-:W-:Y:S05]  /*0740*/  @!P1 BRA `(.L_x_17) ;  /* 0x00000000007c9947 */ /* 0x000fea0003800000 */
[----:B------:R-:W0:Y:S01]  /*0750*/  LDC.64 R2, c[0x0][0x390] ;  /* 0x0000e400ff027b82 */ /* 0x000e220000000a00 */
[-C--:B------:R-:W-:Y:S02]  /*0760*/  IADD3 R13, PT, PT, R8, -R11.reuse, RZ ;  /* 0x8000000b080d7210 */ /* 0x080fe40007ffe0ff */
[----:B------:R-:W-:-:S05]  /*0770*/  IADD3 R15, PT, PT, R12, R11, RZ ;  /* 0x0000000b0c0f7210 */ /* 0x000fca0007ffe0ff */
[----:B------:R-:W1:Y:S01]  /*0780*/  LDC.64 R4, c[0x0][0x398] ;  /* 0x0000e600ff047b82 */ /* 0x000e620000000a00 */
[----:B0-----:R-:W-:-:S05]  /*0790*/  IMAD.WIDE R2, R13, 0x4, R2 ;  /* 0x000000040d027825 */ /* 0x001fca00078e0202 */
[----:B------:R-:W2:Y:S01]  /*07a0*/  LDG.E R19, desc[UR6][R2.64] ;  /* 0x0000000602137981 */ /* 0x000ea2000c1e1900 */
[----:B-1----:R-:W-:-:S03]  /*07b0*/  IMAD.WIDE R4, R15, 0x4, R4 ;  /* 0x000000040f047825 */ /* 0x002fc600078e0204 */
[----:B------:R-:W3:Y:S04]  /*07c0*/  LDG.E R13, desc[UR6][R2.64+-0x4] ;  /* 0xfffffc06020d7981 */ /* 0x000ee8000c1e1900 */
[----:B------:R-:W2:Y:S04]  /*07d0*/  LDG.E R21, desc[UR6][R4.64] ;  /* 0x0000000604157981 */ /* 0x000ea8000c1e1900 */
        /* <DEDUP_REMOVED lines=11> */
[----:B------:R-:W2:Y:S04]  /*0890*/  LDG.E R21, desc[UR6][R2.64+-0x10] ;  /* 0xfffff00602157981 */ /* 0x000ea8000c1e1900 */
[----:B------:R-:W2:Y:S04]  /*08a0*/  LDG.E R19, desc[UR6][R2.64+-0x14] ;  /* 0xffffec0602137981 */ /* 0x000ea8000c1e1900 */
[----:B------:R-:W2:Y:S01]  /*08b0*/  LDG.E R14, desc[UR6][R2.64+-0x18] ;  /* 0xffffe806020e7981 */ /* 0x000ea2000c1e1900 */
[----:B---3--:R-:W-:-:S04]  /*08c0*/  FFMA R16, R13, R16, R29 ;  /* 0x000000100d107223 */ /* 0x008fc8000000001d */
[----:B----4-:R-:W-:-:S04]  /*08d0*/  FFMA R16, R15, R18, R16 ;  /* 0x000000120f107223 */ /* 0x010fc80000000010 */
[----:B-----5:R-:W-:Y:S01]  /*08e0*/  FFMA R16, R17, R20, R16 ;  /* 0x0000001411107223 */ /* 0x020fe20000000010 */
[----:B------:R-:W-:-:S03]  /*08f0*/  IADD3 R11, PT, PT, R11, 0x8, RZ ;  /* 0x000000080b0b7810 */ /* 0x000fc60007ffe0ff */
[----:B--2---:R-:W-:-:S04]  /*0900*/  FFMA R16, R21, R26, R16 ;  /* 0x0000001a15107223 */ /* 0x004fc80000000010 */
[----:B------:R-:W-:-:S04]  /*0910*/  FFMA R19, R19, R28, R16 ;  /* 0x0000001c13137223 */ /* 0x000fc80000000010 */
[----:B------:R-:W-:-:S04]  /*0920*/  FFMA R14, R14, R25, R19 ;  /* 0x000000190e0e7223 */ /* 0x000fc80000000013 */
[----:B------:R-:W-:-:S07]  /*0930*/  FFMA R14, R23, R27, R14 ;  /* 0x0000001b170e7223 */ /* 0x000fce000000000e */
.L_x_17:
[----:B------:R-:W-:Y:S05]  /*0940*/  BSYNC.RECONVERGENT B1 ;  /* 0x0000000000017941 */ /* 0x000fea0003800200 */
.L_x_16:
[----:B------:R-:W-:Y:S05]  /*0950*/  @!P2 BRA `(.L_x_11) ;  /* 0x0000000000a8a947 */ /* 0x000fea0003800000 */
[----:B------:R-:W-:Y:S01]  /*0960*/  BSSY.RECONVERGENT B1, `(.L_x_18) ;  /* 0x0000016000017945 */ /* 0x000fe20003800200 */
[----:B------:R-:W-:-:S03]  /*0970*/  ISETP.NE.AND P1, PT, R9, RZ, PT ;  /* 0x000000ff0900720c */ /* 0x000fc60003f25270 */
[----:B------:R-:W-:Y:S10]  /*0980*/  @!P0 BRA `(.L_x_19) ;  /* 0x00000000004c8947 */ /* 0x000ff40003800000 */
        /* <DEDUP_REMOVED lines=13> */
[----:B------:R-:W5:Y:S01]  /*0a60*/  LDG.E R21, desc[UR6][R2.64+0xc] ;  /* 0x00000c0602157981 */ /* 0x000f62000c1e1900 */
[----:B------:R-:W-:Y:S01]  /*0a70*/  IADD3 R11, PT, PT, R11, 0x4, RZ ;  /* 0x000000040b0b7810 */ /* 0x000fe20007ffe0ff */
[----:B--2---:R-:W-:-:S04]  /*0a80*/  FFMA R13, R13, R15, R14 ;  /* 0x0000000f0d0d7223 */ /* 0x004fc8000000000e */
[----:B---3--:R-:W-:-:S04]  /*0a90*/  FFMA R13, R16, R17, R13 ;  /* 0x00000011100d7223 */ /* 0x008fc8000000000d */
[----:B----4-:R-:W-:-:S04]  /*0aa0*/  FFMA R13, R18, R19, R13 ;  /* 0x00000013120d7223 */ /* 0x010fc8000000000d */
[----:B-----5:R-:W-:-:S07]  /*0ab0*/  FFMA R14, R20, R21, R13 ;  /* 0x00000015140e7223 */ /* 0x020fce000000000d */
.L_x_19:
[----:B------:R-:W-:Y:S05]  /*0ac0*/  BSYNC.RECONVERGENT B1 ;  /* 0x0000000000017941 */ /* 0x000fea0003800200 */
.L_x_18:
[----:B------:R-:W-:Y:S05]  /*0ad0*/  @!P1 BRA `(.L_x_11) ;  /* 0x0000000000489947 */ /* 0x000fea0003800000 */
[----:B------:R-:W0:Y:S01]  /*0ae0*/  LDC.64 R4, c[0x0][0x390] ;  /* 0x0000e400ff047b82 */ /* 0x000e220000000a00 */
[-C--:B------:R-:W-:Y:S02]  /*0af0*/  IADD3 R13, PT, PT, R8, -R11.reuse, RZ ;  /* 0x8000000b080d7210 */ /* 0x080fe40007ffe0ff */
[----:B------:R-:W-:-:S05]  /*0b00*/  IADD3 R11, PT, PT, R12, R11, RZ ;  /* 0x0000000b0c0b7210 */ /* 0x000fca0007ffe0ff */
[----:B------:R-:W1:Y:S01]  /*0b10*/  LDC.64 R2, c[0x0][0x398] ;  /* 0x0000e600ff027b82 */ /* 0x000e620000000a00 */
[----:B0-----:R-:W-:-:S04]  /*0b20*/  IMAD.WIDE R4, R13, 0x4, R4 ;  /* 0x000000040d047825 */ /* 0x001fc800078e0204 */
[----:B-1----:R-:W-:Y:S02]  /*0b30*/  IMAD.WIDE R2, R11, 0x4, R2 ;  /* 0x000000040b027825 */ /* 0x002fe400078e0202 */
[----:B------:R-:W2:Y:S04]  /*0b40*/  LDG.E R11, desc[UR6][R4.64] ;  /* 0x00000006040b7981 */ /* 0x000ea8000c1e1900 */
[----:B------:R-:W2:Y:S01]  /*0b50*/  LDG.E R12, desc[UR6][R2.64] ;  /* 0x00000006020c7981 */ /* 0x000ea2000c1e1900 */
[----:B------:R-:W-:Y:S01]  /*0b60*/  ISETP.NE.AND P1, PT, R9, 0x1, PT ;  /* 0x000000010900780c */ /* 0x000fe20003f25270 */
[----:B--2---:R-:W-:-:S12]  /*0b70*/  FFMA R14, R11, R12, R14 ;  /* 0x0000000c0b0e7223 */ /* 0x004fd8000000000e */
[----:B------:R-:W-:Y:S05]  /*0b80*/  @!P1 BRA `(.L_x_11) ;  /* 0x00000000001c9947 */ /* 0x000fea0003800000 */
[----:B------:R-:W-:Y:S01]  /*0b90*/  ISETP.NE.AND P1, PT, R9, 0x2, PT ;  /* 0x000000020900780c */ /* 0x000fe20003f25270 */
[----:B------:R-:W2:Y:S04]  /*0ba0*/  LDG.E R11, desc[UR6][R4.64+-0x4] ;  /* 0xfffffc06040b7981 */ /* 0x000ea8000c1e1900 */
[----:B------:R-:W2:Y:S08]  /*0bb0*/  LDG.E R12, desc[UR6][R2.64+0x4] ;  /* 0x00000406020c7981 */ /* 0x000eb0000c1e1900 */
[----:B------:R-:W3:Y:S04]  /*0bc0*/  @P1 LDG.E R13, desc[UR6][R4.64+-0x8] ;  /* 0xfffff806040d1981 */ /* 0x000ee8000c1e1900 */
[----:B------:R-:W3:Y:S01]  /*0bd0*/  @P1 LDG.E R15, desc[UR6][R2.64+0x8] ;  /* 0x00000806020f1981 */ /* 0x000ee2000c1e1900 */
[----:B--2---:R-:W-:-:S04]  /*0be0*/  FFMA R14, R11, R12, R14 ;  /* 0x0000000c0b0e7223 */ /* 0x004fc8000000000e */
[----:B---3--:R-:W-:-:S07]  /*0bf0*/  @P1 FFMA R14, R13, R15, R14 ;  /* 0x0000000f0d0e1223 */ /* 0x008fce000000000e */
.L_x_11:
[----:B0-----:R-:W-:Y:S05]  /*0c00*/  BSYNC.RECONVERGENT B0 ;  /* 0x0000000000007941 */ /* 0x001fea0003800200 */
.L_x_10:
[----:B------:R-:W0:Y:S01]  /*0c10*/  LDC.64 R2, c[0x0][0x3a0] ;  /* 0x0000e800ff027b82 */ /* 0x000e220000000a00 */
[----:B------:R-:W-:-:S05]  /*0c20*/  IADD3 R5, PT, PT, R8, UR8, RZ ;  /* 0x0000000808057c10 */ /* 0x000fca000fffe0ff */
[----:B0-----:R-:W-:-:S05]  /*0c30*/  IMAD.WIDE R2, R5, 0x4, R2 ;  /* 0x0000000405027825 */ /* 0x001fca00078e0202 */
[----:B------:R1:W-:Y:S01]  /*0c40*/  STG.E desc[UR6][R2.64], R14 ;  /* 0x0000000e02007986 */ /* 0x0003e2000c101906 */
[----:B------:R-:W-:Y:S05]  /*0c50*/  BRA.U UP0, `(.L_x_20) ;  /* 0xfffffff500607547 */ /* 0x000fea000b83ffff */
[----:B------:R-:W-:Y:S05]  /*0c60*/  EXIT ;  /* 0x000000000000794d */ /* 0x000fea0003800000 */
.L_x_21:
        /* <DEDUP_REMOVED lines=9> */
.L_x_23:


//--------------------- .nv.shared.reserved.0     --------------------------
	.section	.nv.shared.reserved.0,"aw",@nobits
	.weak		__nv_reservedSMEM_offset_0_alias
	.size		__nv_reservedSMEM_offset_0_alias, 0, 64
	.other		__nv_reservedSMEM_offset_0_alias,@"STO_CUDA_RESERVED_SHARED STV_DEFAULT"
__nv_reservedSMEM_offset_0_alias:
	.zero		0
	.zero		64


//--------------------- .nv.constant0._Z15backward_kernelIfEviiiPKT_S2_S2_PS0_S3_ --------------------------
	.section	.nv.constant0._Z15backward_kernelIfEviiiPKT_S2_S2_PS0_S3_,"a",@progbits
	.sectionflags	@""
	.align	4
.nv.constant0._Z15backward_kernelIfEviiiPKT_S2_S2_PS0_S3_:
	.zero		952


//--------------------- .nv.constant0._Z12lower_kernelIfEviiiPKT_S2_PS0_ --------------------------
	.section	.nv.constant0._Z12lower_kernelIfEviiiPKT_S2_PS0_,"a",@progbits
	.sectionflags	@""
	.align	4
.nv.constant0._Z12lower_kernelIfEviiiPKT_S2_PS0_:
	.zero		936


//--------------------- SYMBOLS --------------------------

	.type		.nv.reservedSmem.offset0,@object
	.size		.nv.reservedSmem.offset0,0x4
